def gluon_wgmma(
    a_ptr,
    b_ptr,
    c_ptr,
    M,
    N,
    K,
    stride_am,
    stride_bk,
    stride_cm,
    BLOCK_M: gl.constexpr,
    BLOCK_N: gl.constexpr,
    BLOCK_K: gl.constexpr,
    DTYPE: gl.constexpr,
    A_LAYOUT: gl.constexpr,
    B_LAYOUT: gl.constexpr,
    C_LAYOUT: gl.constexpr,
    B_SHAPE: gl.constexpr,
    TRANS_B: gl.constexpr,
    NUM_BUFFERS: gl.constexpr,
    NUM_WARPS: gl.constexpr,
):
    a_desc = tma.make_tensor_descriptor(
        a_ptr, [M, K], [stride_am, 1], [BLOCK_M, BLOCK_K], A_LAYOUT
    )
    b_desc = tma.make_tensor_descriptor(
        b_ptr,
        [N, K] if TRANS_B else [K, N],
        [stride_bk, 1],
        B_SHAPE,
        B_LAYOUT,
    )
    c_desc = tma.make_tensor_descriptor(
        c_ptr, [M, N], [stride_cm, 1], [BLOCK_M, BLOCK_N], C_LAYOUT
    )

    a_bufs = gl.allocate_shared_memory(
        DTYPE, [NUM_BUFFERS, BLOCK_M, BLOCK_K], A_LAYOUT
    )
    b_bufs = gl.allocate_shared_memory(DTYPE, [NUM_BUFFERS] + B_SHAPE, B_LAYOUT)

    pid_m = gl.program_id(0)
    pid_n = gl.program_id(1)
    off_m = pid_m * BLOCK_M
    off_n = pid_n * BLOCK_N

    mma_layout: gl.constexpr = pick_wgmma_layout(DTYPE, BLOCK_M, BLOCK_N, NUM_WARPS)
    acc = warpgroup_mma_init(
        gl.zeros((BLOCK_M, BLOCK_N), dtype=gl.float32, layout=mma_layout)
    )

    bars = gl.allocate_shared_memory(
        gl.int64, [NUM_BUFFERS, 1], mbarrier.MBarrierLayout()
    )
    for i in gl.static_range(NUM_BUFFERS):
        mbarrier.init(bars.index(i), count=1)
    idx = 0
    phase = 0

    for k in range(0, K, BLOCK_K):
        a = a_bufs.index(idx)
        b = b_bufs.index(idx)
        bar = bars.index(idx)
        mbarrier.expect(bar, a_desc.block_type.nbytes + b_desc.block_type.nbytes)
        tma.async_copy_global_to_shared(a_desc, [off_m, k], bar, a)
        tma.async_copy_global_to_shared(
            b_desc, [off_n, k] if TRANS_B else [k, off_n], bar, b
        )
        mbarrier.wait(bar, phase=phase)

        if TRANS_B:
            b = b.permute((1, 0))
        acc = warpgroup_mma_wait(num_outstanding=0, deps=(acc,))
        acc = warpgroup_mma(a, b, acc, is_async=True)

        idx += 1
        if idx == NUM_BUFFERS:
            idx = 0
            phase ^= 1

    acc = warpgroup_mma_wait(num_outstanding=0, deps=(acc,))
    for i in gl.static_range(NUM_BUFFERS):
        mbarrier.invalidate(bars.index(i))

    c_smem = gl.allocate_shared_memory(DTYPE, [BLOCK_M, BLOCK_N], C_LAYOUT)
    c_smem.store(acc.to(DTYPE))
    fence_async_shared()
    tma.async_copy_shared_to_global(c_desc, [off_m, off_n], c_smem)
    tma.store_wait(pendings=0)

# config = {"BLOCK_K": 64, "BLOCK_M": 256, "BLOCK_N": 64, "arch": "sm_90", "dtype": "bf16", "num_buffers": 3, "num_warps": 4, "trans_b": 0}
# arch = sm_90


// ===== COMPILED SASS (sm_90a) =====

	.target	sm_90a

	.elftype	@"ET_EXEC"


//--------------------- .note.nv.tkinfo           --------------------------
	.section	.note.nv.tkinfo,"",@"SHT_NOTE"
	.sectionflags	@"SHF_NOTE_NV_TKINFO"
	.tkinfo
        /*0018*/ 	.word	0x00000002
        /*0030*/ 	.string	""
        /*0030*/ 	.string	"ptxas"
        /*0030*/ 	.string	"Cuda compilation tools, release 13.0, V13.0.88"
        /*0030*/ 	.string	"Build cuda_13.0.r13.0/compiler.36424714_0"
        /*0030*/ 	.string	"-v  -suppress-debug-info  -lineinfo  -arch sm_90a "



//--------------------- .note.nv.cuinfo           --------------------------
	.section	.note.nv.cuinfo,"",@"SHT_NOTE"
	.sectionflags	@"SHF_NOTE_NV_CUINFO"
        /*0018*/ 	.short	0x0002
        /*001a*/ 	.short	0x005a
        /*001c*/ 	.short	0x0082
	.zero		2


//--------------------- .nv.info                  --------------------------
	.section	.nv.info,"",@"SHT_CUDA_INFO"
	.align	4


	//----- nvinfo : EIATTR_REGCOUNT
	.align		4
        /*0000*/ 	.byte	0x04, 0x2f
        /*0002*/ 	.short	(.L_1 - .L_0)
	.align		4
.L_0:
        /*0004*/ 	.word	index@(gluon_wgmma)
        /*0008*/ 	.word	0x0000009a


	//----- nvinfo : EIATTR_FRAME_SIZE
	.align		4
.L_1:
        /*000c*/ 	.byte	0x04, 0x11
        /*000e*/ 	.short	(.L_3 - .L_2)
	.align		4
.L_2:
        /*0010*/ 	.word	index@(gluon_wgmma)
        /*0014*/ 	.word	0x00000000


	//----- nvinfo : EIATTR_MIN_STACK_SIZE
	.align		4
.L_3:
        /*0018*/ 	.byte	0x04, 0x12
        /*001a*/ 	.short	(.L_5 - .L_4)
	.align		4
.L_4:
        /*001c*/ 	.word	index@(gluon_wgmma)
        /*0020*/ 	.word	0x00000000
.L_5:


//--------------------- .nv.compat                --------------------------
	.section	.nv.compat,"",@"SHT_CUDA_COMPAT_INFO"
	.align	4
        /*0000*/ 	.byte	0x02, 0x09, 0x01, 0x00, 0x02, 0x02, 0x04, 0x00, 0x02, 0x05, 0x05, 0x00, 0x03, 0x07, 0x01, 0x01
        /*0010*/ 	.byte	0x02, 0x03, 0x03, 0x00, 0x02, 0x06, 0x01, 0x00, 0x04, 0x0b, 0x08, 0x00, 0x00, 0x00, 0x00, 0x00
        /*0020*/ 	.byte	0x00, 0x00, 0x00, 0x00


//--------------------- .nv.info.gluon_wgmma      --------------------------
	.section	.nv.info.gluon_wgmma,"",@"SHT_CUDA_INFO"
	.sectionflags	@""
	.align	4


	//----- nvinfo : EIATTR_CUDA_API_VERSION
	.align		4
        /*0000*/ 	.byte	0x04, 0x37
        /*0002*/ 	.short	(.L_7 - .L_6)
.L_6:
        /*0004*/ 	.word	0x00000082


	//----- nvinfo : EIATTR_KPARAM_INFO
	.align		4
.L_7:
        /*0008*/ 	.byte	0x04, 0x17
        /*000a*/ 	.short	(.L_9 - .L_8)
.L_8:
        /*000c*/ 	.word	0x00000000
        /*0010*/ 	.short	0x000a
        /*0012*/ 	.short	0x0048
        /*0014*/ 	.byte	0x00, 0xf4, 0x21, 0x00


	//----- nvinfo : EIATTR_KPARAM_INFO
	.align		4
.L_9:
        /*0018*/ 	.byte	0x04, 0x17
        /*001a*/ 	.short	(.L_11 - .L_10)
.L_10:
        /*001c*/ 	.word	0x00000000
        /*0020*/ 	.short	0x0009
        /*0022*/ 	.short	0x0040
        /*0024*/ 	.byte	0x00, 0xf4, 0x21, 0x00


	//----- nvinfo : EIATTR_KPARAM_INFO
	.align		4
.L_11:
        /*0028*/ 	.byte	0x04, 0x17
        /*002a*/ 	.short	(.L_13 - .L_12)
.L_12:
        /*002c*/ 	.word	0x00000000
        /*0030*/ 	.short	0x0008
        /*0032*/ 	.short	0x0038
        /*0034*/ 	.byte	0x00, 0xf0, 0x21, 0x00


	//----- nvinfo : EIATTR_KPARAM_INFO
	.align		4
.L_13:
        /*0038*/ 	.byte	0x04, 0x17
        /*003a*/ 	.short	(.L_15 - .L_14)
.L_14:
        /*003c*/ 	.word	0x00000000
        /*0040*/ 	.short	0x0007
        /*0042*/ 	.short	0x0030
        /*0044*/ 	.byte	0x00, 0xf0, 0x21, 0x00


	//----- nvinfo : EIATTR_KPARAM_INFO
	.align		4
.L_15:
        /*0048*/ 	.byte	0x04, 0x17
        /*004a*/ 	.short	(.L_17 - .L_16)
.L_16:
        /*004c*/ 	.word	0x00000000
        /*0050*/ 	.short	0x0006
        /*0052*/ 	.short	0x0028
        /*0054*/ 	.byte	0x00, 0xf0, 0x21, 0x00


	//----- nvinfo : EIATTR_KPARAM_INFO
	.align		4
.L_17:
        /*0058*/ 	.byte	0x04, 0x17
        /*005a*/ 	.short	(.L_19 - .L_18)
.L_18:
        /*005c*/ 	.word	0x00000000
        /*0060*/ 	.short	0x0005
        /*0062*/ 	.short	0x0020
        /*0064*/ 	.byte	0x00, 0xf0, 0x11, 0x00


	//----- nvinfo : EIATTR_KPARAM_INFO
	.align		4
.L_19:
        /*0068*/ 	.byte	0x04, 0x17
        /*006a*/ 	.short	(.L_21 - .L_20)
.L_20:
        /*006c*/ 	.word	0x00000000
        /*0070*/ 	.short	0x0004
        /*0072*/ 	.short	0x001c
        /*0074*/ 	.byte	0x00, 0xf0, 0x11, 0x00


	//----- nvinfo : EIATTR_KPARAM_INFO
	.align		4
.L_21:
        /*0078*/ 	.byte	0x04, 0x17
        /*007a*/ 	.short	(.L_23 - .L_22)
.L_22:
        /*007c*/ 	.word	0x00000000
        /*0080*/ 	.short	0x0003
        /*0082*/ 	.short	0x0018
        /*0084*/ 	.byte	0x00, 0xf0, 0x11, 0x00


	//----- nvinfo : EIATTR_KPARAM_INFO
	.align		4
.L_23:
        /*0088*/ 	.byte	0x04, 0x17
        /*008a*/ 	.short	(.L_25 - .L_24)
.L_24:
        /*008c*/ 	.word	0x00000000
        /*0090*/ 	.short	0x0002
        /*0092*/ 	.short	0x0010
        /*0094*/ 	.byte	0x00, 0xf4, 0x21, 0x00


	//----- nvinfo : EIATTR_KPARAM_INFO
	.align		4
.L_25:
        /*0098*/ 	.byte	0x04, 0x17
        /*009a*/ 	.short	(.L_27 - .L_26)
.L_26:
        /*009c*/ 	.word	0x00000000
        /*00a0*/ 	.short	0x0001
        /*00a2*/ 	.short	0x0008
        /*00a4*/ 	.byte	0x00, 0xf4, 0x21, 0x00


	//----- nvinfo : EIATTR_KPARAM_INFO
	.align		4
.L_27:
        /*00a8*/ 	.byte	0x04, 0x17
        /*00aa*/ 	.short	(.L_29 - .L_28)
.L_28:
        /*00ac*/ 	.word	0x00000000
        /*00b0*/ 	.short	0x0000
        /*00b2*/ 	.short	0x0000
        /*00b4*/ 	.byte	0x00, 0xf4, 0x21, 0x00


	//----- nvinfo : EIATTR_SPARSE_MMA_MASK
	.align		4
.L_29:
        /*00b8*/ 	.byte	0x03, 0x50
        /*00ba*/ 	.short	0x0000


	//----- nvinfo : EIATTR_MAXREG_COUNT
	.align		4
        /*00bc*/ 	.byte	0x03, 0x1b
        /*00be*/ 	.short	0x00ff


	//----- nvinfo : EIATTR_NUM_BARRIERS
	.align		4
        /*00c0*/ 	.byte	0x02, 0x4c
        /*00c2*/ 	.byte	0x01
	.zero		1


	//----- nvinfo : EIATTR_MERCURY_ISA_VERSION
	.align		4
        /*00c4*/ 	.byte	0x03, 0x5f
        /*00c6*/ 	.short	0x0101


	//----- nvinfo : EIATTR_INT_WARP_WIDE_INSTR_OFFSETS
	.align		4
        /*00c8*/ 	.byte	0x04, 0x31
        /*00ca*/ 	.short	(.L_31 - .L_30)


	//   ....[0]....
.L_30:
        /*00cc*/ 	.word	0x00001630


	//   ....[1]....
        /*00d0*/ 	.word	0x00001650


	//   ....[2]....
        /*00d4*/ 	.word	0x00001660


	//   ....[3]....
        /*00d8*/ 	.word	0x00001740


	//   ....[4]....
        /*00dc*/ 	.word	0x00001d20


	//   ....[5]....
        /*00e0*/ 	.word	0x00001d30


	//   ....[6]....
        /*00e4*/ 	.word	0x00001db0


	//   ....[7]....
        /*00e8*/ 	.word	0x00001dc0


	//   ....[8]....
        /*00ec*/ 	.word	0x000023b0


	//   ....[9]....
        /*00f0*/ 	.word	0x000023d0


	//----- nvinfo : EIATTR_COOP_GROUP_MASK_REGIDS
	.align		4
.L_31:
        /*00f4*/ 	.byte	0x04, 0x29
        /*00f6*/ 	.short	(.L_33 - .L_32)


	//   ....[0]....
.L_32:
        /*00f8*/ 	.word	0xffffffff


	//   ....[1]....
        /*00fc*/ 	.word	0xffffffff


	//   ....[2]....
        /*0100*/ 	.word	0xffffffff


	//----- nvinfo : EIATTR_COOP_GROUP_INSTR_OFFSETS
	.align		4
.L_33:
        /*0104*/ 	.byte	0x04, 0x28
        /*0106*/ 	.short	(.L_35 - .L_34)


	//   ....[0]....
.L_34:
        /*0108*/ 	.word	0x00000160


	//   ....[1]....
        /*010c*/ 	.word	0x00000720


	//   ....[2]....
        /*0110*/ 	.word	0x00000cd0


	//----- nvinfo : EIATTR_MBARRIER_INSTR_OFFSETS
	.align		4
.L_35:
        /*0114*/ 	.byte	0x04, 0x39
        /*0116*/ 	.short	(.L_37 - .L_36)


	//   ....[0]....
.L_36:
        /*0118*/ 	.word	0x000017a0
        /*011c*/ 	.word	0x000000ff
        /*0120*/ 	.word	0x0001e000
        /*0124*/ 	.short	0x0100
        /*0126*/ 	.byte	0x1c
	.zero		1


	//   ....[1]....
        /*0128*/ 	.word	0x000017d0
        /*012c*/ 	.word	0x000000ff
        /*0130*/ 	.word	0x0001e008
        /*0134*/ 	.short	0x0100
        /*0136*/ 	.byte	0x1c
	.zero		1


	//   ....[2]....
        /*0138*/ 	.word	0x000017f0
        /*013c*/ 	.word	0x000000ff
        /*0140*/ 	.word	0x0001e010
        /*0144*/ 	.short	0x0100
        /*0146*/ 	.byte	0x1c
	.zero		1


	//   ....[3]....
        /*0148*/ 	.word	0x00001e80
        /*014c*/ 	.word	0x000000ff
        /*0150*/ 	.word	0x0001e000
        /*0154*/ 	.short	0x010a
        /*0156*/ 	.byte	0x1e
	.zero		1


	//   ....[4]....
        /*0158*/ 	.word	0x00002330
        /*015c*/ 	.word	0x000000ff
        /*0160*/ 	.word	0x0001e000
        /*0164*/ 	.short	0x0108
        /*0166*/ 	.byte	0x1c
	.zero		1


	//   ....[5]....
        /*0168*/ 	.word	0x00002470
        /*016c*/ 	.word	0x000000ff
        /*0170*/ 	.word	0x0001e008
        /*0174*/ 	.short	0x0108
        /*0176*/ 	.byte	0x1c
	.zero		1


	//   ....[6]....
        /*0178*/ 	.word	0x00002560
        /*017c*/ 	.word	0x000000ff
        /*0180*/ 	.word	0x0001e010
        /*0184*/ 	.short	0x0108
        /*0186*/ 	.byte	0x1c
	.zero		1


	//   ....[7]....
        /*0188*/ 	.word	0x00002960
        /*018c*/ 	.word	0x000000ff
        /*0190*/ 	.word	0x0001e000
        /*0194*/ 	.short	0x010a
        /*0196*/ 	.byte	0x1e
	.zero		1


	//----- nvinfo : EIATTR_NUM_MBARRIERS
	.align		4
.L_37:
        /*0198*/ 	.byte	0x03, 0x38
        /*019a*/ 	.short	0x0003


	//----- nvinfo : EIATTR_EXIT_INSTR_OFFSETS
	.align		4
        /*019c*/ 	.byte	0x04, 0x1c
        /*019e*/ 	.short	(.L_39 - .L_38)


	//   ....[0]....
.L_38:
        /*01a0*/ 	.word	0x00002950


	//----- nvinfo : EIATTR_REQNTID
	.align		4
.L_39:
        /*01a4*/ 	.byte	0x04, 0x10
        /*01a6*/ 	.short	(.L_41 - .L_40)
.L_40:
        /*01a8*/ 	.word	0x00000080
        /*01ac*/ 	.word	0x00000001
        /*01b0*/ 	.word	0x00000001


	//----- nvinfo : EIATTR_CRS_STACK_SIZE
	.align		4
.L_41:
        /*01b4*/ 	.byte	0x04, 0x1e
        /*01b6*/ 	.short	(.L_43 - .L_42)
.L_42:
        /*01b8*/ 	.word	0x00000000


	//----- nvinfo : EIATTR_CBANK_PARAM_SIZE
	.align		4
.L_43:
        /*01bc*/ 	.byte	0x03, 0x19
        /*01be*/ 	.short	0x0050


	//----- nvinfo : EIATTR_PARAM_CBANK
	.align		4
        /*01c0*/ 	.byte	0x04, 0x0a
        /*01c2*/ 	.short	(.L_45 - .L_44)
	.align		4
.L_44:
        /*01c4*/ 	.word	index@(.nv.constant0.gluon_wgmma)
        /*01c8*/ 	.short	0x0210
        /*01ca*/ 	.short	0x0050


	//----- nvinfo : EIATTR_SW_WAR
	.align		4
.L_45:
        /*01cc*/ 	.byte	0x04, 0x36
        /*01ce*/ 	.short	(.L_47 - .L_46)
.L_46:
        /*01d0*/ 	.word	0x00000008
.L_47:


//--------------------- .nv.callgraph             --------------------------
	.section	.nv.callgraph,"",@"SHT_CUDA_CALLGRAPH"
	.align	4
	.sectionentsize	8
	.align		4
        /*0000*/ 	.word	0x00000000
	.align		4
        /*0004*/ 	.word	0xffffffff
	.align		4
        /*0008*/ 	.word	0x00000000
	.align		4
        /*000c*/ 	.word	0xfffffffe
	.align		4
        /*0010*/ 	.word	0x00000000
	.align		4
        /*0014*/ 	.word	0xfffffffd
	.align		4
        /*0018*/ 	.word	0x00000000
	.align		4
        /*001c*/ 	.word	0xfffffffc


//--------------------- .text.gluon_wgmma         --------------------------
	.section	.text.gluon_wgmma,"ax",@progbits
	.align	128
        .global         gluon_wgmma
        .type           gluon_wgmma,@function
        .size           gluon_wgmma,(.L_x_52 - gluon_wgmma)
        .other          gluon_wgmma,@"STO_CUDA_ENTRY STV_DEFAULT"
gluon_wgmma:
.text.gluon_wgmma:
[----:B------:R-:W-:Y:S01]  /*0000*/  LDC R1, c[0x0][0x28] ;  /* 0x00000a00ff017b82 */ /* 0x000fe20000000800 */
[----:B------:R-:W1:Y:S07]  /*0010*/  S2R R0, SR_TID.X ;  /* 0x0000000000007919 */ /* 0x000e6e0000002100 */
[----:B------:R-:W2:Y:S01]  /*0020*/  S2UR UR5, SR_CgaCtaId ;  /* 0x00000000000579c3 */ /* 0x000ea20000008800 */
[----:B------:R-:W-:Y:S01]  /*0030*/  UMOV UR28, 0x400 ;  /* 0x00000400001c7882 */ /* 0x000fe20000000000 */
[----:B------:R-:W-:Y:S01]  /*0040*/  ULDC UR7, c[0x0][0xc] ;  /* 0x0000030000077ab9 */ /* 0x000fe20000000800 */
[----:B------:R-:W-:Y:S01]  /*0050*/  ULDC UR8, c[0x0][0x10] ;  /* 0x0000040000087ab9 */ /* 0x000fe20000000800 */
[----:B------:R-:W-:Y:S01]  /*0060*/  ULDC.64 UR12, c[0x0][0x250] ;  /* 0x00009400000c7ab9 */ /* 0x000fe20000000a00 */
[----:B------:R-:W-:Y:S01]  /*0070*/  UMOV UR31, URZ ;  /* 0x0000003f001f7c82 */ /* 0x000fe20008000000 */
[----:B------:R-:W-:Y:S02]  /*0080*/  BSSY B0, `(.L_x_0) ;  /* 0x000001d000007945 */ /* 0x000fe40003800000 */
[----:B------:R-:W3:Y:S08]  /*0090*/  LDC R6, c[0x0][0x228] ;  /* 0x00008a00ff067b82 */ /* 0x000ef00000000800 */
[----:B------:R-:W4:Y:S08]  /*00a0*/  LDC R14, c[0x0][0x230] ;  /* 0x00008c00ff0e7b82 */ /* 0x000f300000000800 */
[----:B------:R-:W-:Y:S01]  /*00b0*/  S2UR UR4, SR_CTAID.Y ;  /* 0x00000000000479c3 */ /* 0x000fe20000002600 */
[----:B--2---:R-:W-:Y:S01]  /*00c0*/  ULEA UR28, UR5, UR28, 0x18 ;  /* 0x0000001c051c7291 */ /* 0x004fe2000f8ec03f */
[----:B-1----:R-:W-:-:S06]  /*00d0*/  LOP3.LUT R2, R0, 0x7f, RZ, 0xc0, !PT ;  /* 0x0000007f00027812 */ /* 0x002fcc00078ec0ff */
[----:B------:R-:W1:Y:S01]  /*00e0*/  S2UR UR6, SR_CTAID.Z ;  /* 0x00000000000679c3 */ /* 0x000e620000002700 */
[----:B---3--:R-:W-:Y:S01]  /*00f0*/  VIADD R6, R6, 0xffffffff ;  /* 0xffffffff06067836 */ /* 0x008fe20000000000 */
[C---:B------:R-:W-:Y:S02]  /*0100*/  ISETP.GE.U32.AND P0, PT, R2.reuse, 0x20, PT ;  /* 0x000000200200780c */ /* 0x040fe40003f06070 */
[C---:B------:R-:W-:Y:S02]  /*0110*/  ISETP.NE.U32.AND P2, PT, R2.reuse, RZ, PT ;  /* 0x000000ff0200720c */ /* 0x040fe40003f45070 */
[----:B------:R-:W-:Y:S02]  /*0120*/  LEA R12, R2, UR28, 0x2 ;  /* 0x0000001c020c7c11 */ /* 0x000fe4000f8e10ff */
[----:B------:R-:W2:Y:S01]  /*0130*/  S2UR UR5, SR_CTAID.X ;  /* 0x00000000000579c3 */ /* 0x000ea20000002500 */
[----:B----4-:R-:W-:-:S06]  /*0140*/  VIADD R13, R14, 0xffffffff ;  /* 0xffffffff0e0d7836 */ /* 0x010fcc0000000000 */
[----:B------:R3:W-:Y:S01]  /*0150*/  @!P0 STS [R12], RZ ;  /* 0x000000ff0c008388 */ /* 0x0007e20000000800 */
[----:B------:R-:W-:-:S03]  /*0160*/  NOP ;  /* 0x0000000000007918 */ /* 0x000fc60000000000 */
[----:B------:R3:W-:Y:S01]  /*0170*/  @!P2 STS [UR28+0x24], R6 ;  /* 0x00002406ff00a988 */ /* 0x0007e2000800081c */
[----:B-1----:R-:W-:-:S03]  /*0180*/  UIMAD UR6, UR6, UR8, UR4 ;  /* 0x00000008060672a4 */ /* 0x002fc6000f8e0204 */
[----:B------:R3:W-:Y:S01]  /*0190*/  @!P2 STS [UR28+0x20], R13 ;  /* 0x0000200dff00a988 */ /* 0x0007e2000800081c */
[----:B--2---:R-:W-:-:S04]  /*01a0*/  UIMAD UR6, UR6, UR7, UR5 ;  /* 0x00000007060672a4 */ /* 0x004fc8000f8e0205 */
[----:B------:R-:W-:-:S04]  /*01b0*/  UIMAD UR10, UR6, 0x180, URZ ;  /* 0x00000180060a78a4 */ /* 0x000fc8000f8e023f */
[----:B------:R-:W-:-:S04]  /*01c0*/  UIADD3 UR6, UP0, UR10, UR12, URZ ;  /* 0x0000000c0a067290 */ /* 0x000fc8000ff1e03f */
[----:B------:R-:W-:Y:S01]  /*01d0*/  ULEA.HI.X.SX32 UR7, UR10, UR13, 0x1, UP0 ;  /* 0x0000000d0a077291 */ /* 0x000fe200080f0e3f */
[----:B---3--:R-:W-:Y:S11]  /*01e0*/  @P2 BRA `(.L_x_1) ;  /* 0x0000000000182947 */ /* 0x008ff60003800000 */
[----:B------:R-:W1:Y:S01]  /*01f0*/  LDS R3, [UR28+0x8] ;  /* 0x0000081cff037984 */ /* 0x000e620008000800 */
[----:B------:R-:W2:Y:S01]  /*0200*/  LDC.64 R8, c[0x0][0x210] ;  /* 0x00008400ff087b82 */ /* 0x000ea20000000a00 */
[----:B------:R-:W-:Y:S02]  /*0210*/  IMAD.MOV.U32 R4, RZ, RZ, 0x70 ;  /* 0x00000070ff047424 */ /* 0x000fe400078e00ff */
[----:B--2---:R2:W-:Y:S03]  /*0220*/  STS.64 [UR28], R8 ;  /* 0x00000008ff007988 */ /* 0x0045e60008000a1c */
[----:B-1----:R-:W-:-:S05]  /*0230*/  LOP3.LUT R3, R3, 0x10, R4, 0xd8, !PT ;  /* 0x0000001003037812 */ /* 0x002fca00078ed804 */
[----:B------:R2:W-:Y:S02]  /*0240*/  STS [UR28+0x8], R3 ;  /* 0x00000803ff007988 */ /* 0x0005e4000800081c */
.L_x_1:
[----:B------:R-:W-:Y:S05]  /*0250*/  BSYNC B0 ;  /* 0x0000000000007941 */ /* 0x000fea0003800000 */
.L_x_0:
[----:B------:R-:W-:Y:S04]  /*0260*/  BSSY B0, `(.L_x_2) ;  /* 0x000000a000007945 */ /* 0x000fe80003800000 */
[----:B------:R-:W-:Y:S05]  /*0270*/  @P2 BRA `(.L_x_3) ;  /* 0x0000000000202947 */ /* 0x000fea0003800000 */
[----:B--2---:R-:W1:Y:S01]  /*0280*/  LDS R3, [UR28+0x34] ;  /* 0x0000341cff037984 */ /* 0x004e620008000800 */
[----:B------:R-:W-:Y:S02]  /*0290*/  IMAD.MOV.U32 R4, RZ, RZ, 0x3f000000 ;  /* 0x3f000000ff047424 */ /* 0x000fe400078e00ff */
[----:B------:R-:W-:Y:S01]  /*02a0*/  @!P2 IMAD.MOV.U32 R5, RZ, RZ, 0xff ;  /* 0x000000ffff05a424 */ /* 0x000fe200078e00ff */
[----:B------:R-:W2:Y:S02]  /*02b0*/  @!P2 LDS R8, [UR28+0x38] ;  /* 0x0000381cff08a984 */ /* 0x000ea40008000800 */
[----:B-1----:R-:W-:Y:S02]  /*02c0*/  LOP3.LUT R3, R3, 0xff000000, R4, 0xb8, !PT ;  /* 0xff00000003037812 */ /* 0x002fe400078eb804 */
[----:B--2---:R-:W-:-:S03]  /*02d0*/  @!P2 LOP3.LUT R4, R8, 0xff, R5, 0xb8, !PT ;  /* 0x000000ff0804a812 */ /* 0x004fc600078eb805 */
[----:B------:R1:W-:Y:S04]  /*02e0*/  STS [UR28+0x34], R3 ;  /* 0x00003403ff007988 */ /* 0x0003e8000800081c */
[----:B------:R1:W-:Y:S02]  /*02f0*/  @!P2 STS [UR28+0x38], R4 ;  /* 0x00003804ff00a988 */ /* 0x0003e4000800081c */
.L_x_3:
[----:B------:R-:W-:Y:S05]  /*0300*/  BSYNC B0 ;  /* 0x0000000000007941 */ /* 0x000fea0003800000 */
.L_x_2:
[----:B------:R-:W-:Y:S04]  /*0310*/  BSSY B0, `(.L_x_4) ;  /* 0x000000e000007945 */ /* 0x000fe80003800000 */
[----:B------:R-:W-:Y:S05]  /*0320*/  @P2 BRA `(.L_x_5) ;  /* 0x0000000000302947 */ /* 0x000fea0003800000 */
[----:B-1----:R-:W1:Y:S01]  /*0330*/  LDS R4, [UR28+0x34] ;  /* 0x0000341cff047984 */ /* 0x002e620008000800 */
[----:B------:R-:W3:Y:S03]  /*0340*/  LDC.64 R10, c[0x0][0x238] ;  /* 0x00008e00ff0a7b82 */ /* 0x000ee60000000a00 */
[----:B--2---:R-:W2:Y:S01]  /*0350*/  LDS R3, [UR28+0x1c] ;  /* 0x00001c1cff037984 */ /* 0x004ea20008000800 */
[C---:B---3--:R-:W-:Y:S01]  /*0360*/  SHF.L.U64.HI R8, R10.reuse, 0x1, R11 ;  /* 0x000000010a087819 */ /* 0x048fe2000001020b */
[----:B------:R-:W-:-:S03]  /*0370*/  IMAD.SHL.U32 R5, R10, 0x2, RZ ;  /* 0x000000020a057824 */ /* 0x000fc600078e00ff */
[--C-:B------:R-:W-:Y:S02]  /*0380*/  SHF.R.U32.HI R10, RZ, 0x4, R8.reuse ;  /* 0x00000004ff0a7819 */ /* 0x100fe40000011608 */
[----:B------:R-:W-:-:S05]  /*0390*/  SHF.R.U64 R5, R5, 0x4, R8 ;  /* 0x0000000405057819 */ /* 0x000fca0000001208 */
[----:B------:R3:W-:Y:S01]  /*03a0*/  STS [UR28+0xc], R5 ;  /* 0x00000c05ff007988 */ /* 0x0007e2000800081c */
[----:B-1----:R-:W-:Y:S02]  /*03b0*/  LOP3.LUT R4, R4, 0x7, RZ, 0xb8, !PT ;  /* 0x0000000704047812 */ /* 0x002fe400078eb8ff */
[----:B--2---:R-:W-:-:S03]  /*03c0*/  LOP3.LUT R3, R3, 0xf, R10, 0xb8, !PT ;  /* 0x0000000f03037812 */ /* 0x004fc600078eb80a */
[----:B------:R3:W-:Y:S04]  /*03d0*/  STS [UR28+0x34], R4 ;  /* 0x00003404ff007988 */ /* 0x0007e8000800081c */
[----:B------:R3:W-:Y:S02]  /*03e0*/  STS [UR28+0x1c], R3 ;  /* 0x00001c03ff007988 */ /* 0x0007e4000800081c */
.L_x_5:
[----:B------:R-:W-:Y:S05]  /*03f0*/  BSYNC B0 ;  /* 0x0000000000007941 */ /* 0x000fea0003800000 */
.L_x_4:
[----:B------:R-:W-:Y:S04]  /*0400*/  BSSY B1, `(.L_x_6) ;  /* 0x000001a000017945 */ /* 0x000fe80003800000 */
[----:B------:R-:W-:Y:S04]  /*0410*/  BSSY B0, `(.L_x_7) ;  /* 0x0000015000007945 */ /* 0x000fe80003800000 */
[----:B------:R-:W-:Y:S05]  /*0420*/  @P2 BRA `(.L_x_8) ;  /* 0x0000000000202947 */ /* 0x000fea0003800000 */
[----:B-123--:R-:W1:Y:S02]  /*0430*/  LDS R3, [UR28+0x34] ;  /* 0x0000341cff037984 */ /* 0x00ee640008000800 */
[----:B-1----:R-:W-:-:S05]  /*0440*/  LOP3.LUT R3, R3, 0x38, RZ, 0xb8, !PT ;  /* 0x0000003803037812 */ /* 0x002fca00078eb8ff */
[----:B------:R1:W-:Y:S01]  /*0450*/  STS [UR28+0x34], R3 ;  /* 0x00003403ff007988 */ /* 0x0003e2000800081c */
[----:B------:R-:W-:Y:S05]  /*0460*/  @P2 BRA `(.L_x_9) ;  /* 0x0000000000202947 */ /* 0x000fea0003800000 */
[----:B-1----:R-:W1:Y:S01]  /*0470*/  LDS R3, [UR28+0x8] ;  /* 0x0000081cff037984 */ /* 0x002e620008000800 */
[----:B------:R-:W-:-:S05]  /*0480*/  IMAD.MOV.U32 R4, RZ, RZ, 0x780 ;  /* 0x00000780ff047424 */ /* 0x000fca00078e00ff */
[----:B-1----:R-:W-:-:S05]  /*0490*/  LOP3.LUT R3, R3, 0x500, R4, 0xd8, !PT ;  /* 0x0000050003037812 */ /* 0x002fca00078ed804 */
[----:B------:R4:W-:Y:S02]  /*04a0*/  STS [UR28+0x8], R3 ;  /* 0x00000803ff007988 */ /* 0x0009e4000800081c */
.L_x_8:
[----:B------:R-:W-:Y:S05]  /*04b0*/  @P2 BRA `(.L_x_10) ;  /* 0x0000000000282947 */ /* 0x000fea0003800000 */
[----:B-1234-:R-:W1:Y:S02]  /*04c0*/  LDS R3, [UR28+0x8] ;  /* 0x0000081cff037984 */ /* 0x01ee640008000800 */
[----:B-1----:R-:W-:-:S05]  /*04d0*/  LOP3.LUT R3, R3, 0x1800, RZ, 0xb8, !PT ;  /* 0x0000180003037812 */ /* 0x002fca00078eb8ff */
[----:B------:R2:W-:Y:S02]  /*04e0*/  STS [UR28+0x8], R3 ;  /* 0x00000803ff007988 */ /* 0x0005e4000800081c */
.L_x_9:
[----:B------:R-:W-:Y:S05]  /*04f0*/  @P2 BREAK B0 ;  /* 0x0000000000002942 */ /* 0x000fea0003800000 */
[----:B------:R-:W-:Y:S05]  /*0500*/  @P2 BRA `(.L_x_11) ;  /* 0x0000000000242947 */ /* 0x000fea0003800000 */
[----:B------:R-:W3:Y:S01]  /*0510*/  LDS R4, [UR28+0x8] ;  /* 0x0000081cff047984 */ /* 0x000ee20008000800 */
[----:B-12---:R-:W-:-:S05]  /*0520*/  IMAD.MOV.U32 R3, RZ, RZ, 0x6000 ;  /* 0x00006000ff037424 */ /* 0x006fca00078e00ff */
[----:B---3--:R-:W-:-:S04]  /*0530*/  LOP3.LUT R3, R4, 0x6000, R3, 0xd8, !PT ;  /* 0x0000600004037812 */ /* 0x008fc800078ed803 */
[----:B------:R-:W-:-:S05]  /*0540*/  LOP3.LUT R3, R3, 0x400000, RZ, 0xb8, !PT ;  /* 0x0040000003037812 */ /* 0x000fca00078eb8ff */
[----:B------:R5:W-:Y:S02]  /*0550*/  STS [UR28+0x8], R3 ;  /* 0x00000803ff007988 */ /* 0x000be4000800081c */
.L_x_10:
[----:B------:R-:W-:Y:S05]  /*0560*/  BSYNC B0 ;  /* 0x0000000000007941 */ /* 0x000fea0003800000 */
.L_x_7:
[----:B-12345:R-:W1:Y:S02]  /*0570*/  @!P2 LDS R3, [UR28+0x8] ;  /* 0x0000081cff03a984 */ /* 0x03ee640008000800 */
[----:B-1----:R-:W-:-:S05]  /*0580*/  @!P2 LOP3.LUT R3, R3, 0x8000, RZ, 0xb8, !PT ;  /* 0x000080000303a812 */ /* 0x002fca00078eb8ff */
[----:B------:R3:W-:Y:S02]  /*0590*/  @!P2 STS [UR28+0x8], R3 ;  /* 0x00000803ff00a988 */ /* 0x0007e4000800081c */
.L_x_11:
[----:B------:R-:W-:Y:S05]  /*05a0*/  BSYNC B1 ;  /* 0x0000000000017941 */ /* 0x000fea0003800000 */
.L_x_6:
[----:B------:R-:W-:Y:S05]  /*05b0*/  WARPSYNC.ALL ;  /* 0x0000000000007948 */ /* 0x000fea0003800000 */
[----:B------:R-:W4:Y:S02]  /*05c0*/  LDC R7, c[0x0][0x22c] ;  /* 0x00008b00ff077b82 */ /* 0x000f240000000800 */
[----:B----4-:R-:W-:Y:S01]  /*05d0*/  VIADD R7, R7, 0xffffffff ;  /* 0xffffffff07077836 */ /* 0x010fe20000000000 */
[----:B------:R-:W-:Y:S06]  /*05e0*/  @P0 BRA `(.L_x_12) ;  /* 0x0000000000280947 */ /* 0x000fec0003800000 */
[----:B-123--:R-:W1:Y:S01]  /*05f0*/  S2R R3, SR_LANEID ;  /* 0x0000000000037919 */ /* 0x00ee620000000000 */
[----:B------:R-:W-:Y:S05]  /*0600*/  WARPSYNC.ALL ;  /* 0x0000000000007948 */ /* 0x000fea0003800000 */
[----:B-1----:R-:W-:-:S05]  /*0610*/  IMAD.SHL.U32 R3, R3, 0x4, RZ ;  /* 0x0000000403037824 */ /* 0x002fca00078e00ff */
[----:B------:R-:W1:Y:S01]  /*0620*/  LDS R9, [R3+UR28] ;  /* 0x0000001c03097984 */ /* 0x000e620008000800 */
[----:B------:R-:W-:-:S05]  /*0630*/  IADD3 R4, P1, R3, UR6, RZ ;  /* 0x0000000603047c10 */ /* 0x000fca000ff3e0ff */
[----:B------:R-:W-:-:S05]  /*0640*/  IMAD.X R5, RZ, RZ, UR7, P1 ;  /* 0x00000007ff057e24 */ /* 0x000fca00088e06ff */
[----:B-1----:R4:W5:Y:S01]  /*0650*/  ATOMG.E.EXCH.STRONG.GPU PT, RZ, [R4], R9 ;  /* 0x0000000904ff73a8 */ /* 0x00296200041ee100 */
[----:B------:R-:W-:-:S04]  /*0660*/  DEPBAR {5,4,3,2,1,0} ;  /* 0x0000003f0000791a */ /* 0x000fc80000000000 */
[----:B------:R4:W-:Y:S01]  /*0670*/  UTMACCTL.IV [UR6] ;  /* 0x00000000060079b9 */ /* 0x0009e20008000000 */
[----:B------:R-:W-:Y:S01]  /*0680*/  NOP ;  /* 0x0000000000007918 */ /* 0x000fe20000000000 */
.L_x_12:
[----:B------:R-:W-:Y:S05]  /*0690*/  @P0 BRA `(.L_x_13) ;  /* 0x00000000000c0947 */ /* 0x000fea0003800000 */
[----:B------:R0:W-:Y:S01]  /*06a0*/  UTMACMDFLUSH ;  /* 0x00000000000079b7 */ /* 0x0001e20000000000 */
[----:B------:R-:W-:Y:S05]  /*06b0*/  @P0 BRA `(.L_x_13) ;  /* 0x0000000000040947 */ /* 0x000fea0003800000 */
[----:B------:R-:W-:-:S04]  /*06c0*/  DEPBAR.LE SB0, 0x0 ;  /* 0x000080000000791a */ /* 0x000fc80000000000 */
.L_x_13:
[----:B------:R-:W-:Y:S05]  /*06d0*/  WARPSYNC.ALL ;  /* 0x0000000000007948 */ /* 0x000fea0003800000 */
[----:B-----5:R-:W-:Y:S06]  /*06e0*/  BAR.SYNC.DEFER_BLOCKING 0x0 ;  /* 0x0000000000007b1d */ /* 0x020fec0000010000 */
[----:B------:R-:W-:Y:S02]  /*06f0*/  BSSY B1, `(.L_x_14) ;  /* 0x000000b000017945 */ /* 0x000fe40003800000 */
[----:B------:R-:W-:Y:S06]  /*0700*/  BAR.SYNC.DEFER_BLOCKING 0x0 ;  /* 0x0000000000007b1d */ /* 0x000fec0000010000 */
[----:B------:R5:W-:Y:S01]  /*0710*/  @!P0 STS [R12], RZ ;  /* 0x000000ff0c008388 */ /* 0x000be20000000800 */
[----:B------:R-:W-:Y:S01]  /*0720*/  NOP ;  /* 0x0000000000007918 */ /* 0x000fe20000000000 */
[----:B------:R-:W-:Y:S05]  /*0730*/  @P2 BRA `(.L_x_15) ;  /* 0x0000000000182947 */ /* 0x000fea0003800000 */
[----:B-123--:R-:W1:Y:S01]  /*0740*/  LDS R3, [UR28+0x8] ;  /* 0x0000081cff037984 */ /* 0x00ee620008000800 */
[----:B----4-:R-:W2:Y:S01]  /*0750*/  LDC.64 R8, c[0x0][0x218] ;  /* 0x00008600ff087b82 */ /* 0x010ea20000000a00 */
[----:B------:R-:W-:Y:S02]  /*0760*/  IMAD.MOV.U32 R4, RZ, RZ, 0x70 ;  /* 0x00000070ff047424 */ /* 0x000fe400078e00ff */
[----:B--2---:R2:W-:Y:S03]  /*0770*/  STS.64 [UR28], R8 ;  /* 0x00000008ff007988 */ /* 0x0045e60008000a1c */
[----:B-1----:R-:W-:-:S05]  /*0780*/  LOP3.LUT R3, R3, 0x10, R4, 0xd8, !PT ;  /* 0x0000001003037812 */ /* 0x002fca00078ed804 */
[----:B------:R2:W-:Y:S02]  /*0790*/  STS [UR28+0x8], R3 ;  /* 0x00000803ff007988 */ /* 0x0005e4000800081c */
.L_x_15:
[----:B----4-:R-:W-:Y:S05]  /*07a0*/  BSYNC B1 ;  /* 0x0000000000017941 */ /* 0x010fea0003800000 */
.L_x_14:
[----:B------:R-:W-:Y:S04]  /*07b0*/  BSSY B1, `(.L_x_16) ;  /* 0x000000a000017945 */ /* 0x000fe80003800000 */
[----:B------:R-:W-:Y:S05]  /*07c0*/  @P2 BRA `(.L_x_17) ;  /* 0x0000000000202947 */ /* 0x000fea0003800000 */
[----:B-123--:R-:W1:Y:S01]  /*07d0*/  LDS R3, [UR28+0x34] ;  /* 0x0000341cff037984 */ /* 0x00ee620008000800 */
[----:B------:R-:W-:Y:S02]  /*07e0*/  IMAD.MOV.U32 R8, RZ, RZ, 0x3f000000 ;  /* 0x3f000000ff087424 */ /* 0x000fe400078e00ff */
[----:B------:R-:W-:Y:S01]  /*07f0*/  @!P2 IMAD.MOV.U32 R4, RZ, RZ, 0x3f ;  /* 0x0000003fff04a424 */ /* 0x000fe200078e00ff */
[----:B------:R-:W2:Y:S02]  /*0800*/  @!P2 LDS R5, [UR28+0x38] ;  /* 0x0000381cff05a984 */ /* 0x000ea40008000800 */
[----:B-1----:R-:W-:Y:S02]  /*0810*/  LOP3.LUT R3, R3, 0xff000000, R8, 0xb8, !PT ;  /* 0xff00000003037812 */ /* 0x002fe400078eb808 */
[----:B--2---:R-:W-:-:S03]  /*0820*/  @!P2 LOP3.LUT R4, R5, 0xff, R4, 0xb8, !PT ;  /* 0x000000ff0504a812 */ /* 0x004fc600078eb804 */
[----:B------:R4:W-:Y:S04]  /*0830*/  STS [UR28+0x34], R3 ;  /* 0x00003403ff007988 */ /* 0x0009e8000800081c */
[----:B------:R4:W-:Y:S02]  /*0840*/  @!P2 STS [UR28+0x38], R4 ;  /* 0x00003804ff00a988 */ /* 0x0009e4000800081c */
.L_x_17:
[----:B------:R-:W-:Y:S05]  /*0850*/  BSYNC B1 ;  /* 0x0000000000017941 */ /* 0x000fea0003800000 */
.L_x_16:
[----:B------:R-:W-:Y:S04]  /*0860*/  BSSY B1, `(.L_x_18) ;  /* 0x0000004000017945 */ /* 0x000fe80003800000 */
[----:B------:R-:W-:Y:S05]  /*0870*/  @P2 BRA `(.L_x_19) ;  /* 0x0000000000082947 */ /* 0x000fea0003800000 */
[----:B------:R1:W-:Y:S04]  /*0880*/  STS [UR28+0x24], R13 ;  /* 0x0000240dff007988 */ /* 0x0003e8000800081c */
[----:B------:R1:W-:Y:S02]  /*0890*/  STS [UR28+0x20], R7 ;  /* 0x00002007ff007988 */ /* 0x0003e4000800081c */
.L_x_19:
[----:B------:R-:W-:Y:S05]  /*08a0*/  BSYNC B1 ;  /* 0x0000000000017941 */ /* 0x000fea0003800000 */
.L_x_18:
[----:B------:R-:W-:Y:S04]  /*08b0*/  BSSY B1, `(.L_x_20) ;  /* 0x000000e000017945 */ /* 0x000fe80003800000 */
[----:B------:R-:W-:Y:S05]  /*08c0*/  @P2 BRA `(.L_x_21) ;  /* 0x0000000000302947 */ /* 0x000fea0003800000 */
[----:B----4-:R-:W4:Y:S01]  /*08d0*/  LDS R4, [UR28+0x34] ;  /* 0x0000341cff047984 */ /* 0x010f220008000800 */
[----:B------:R-:W4:Y:S03]  /*08e0*/  LDC.64 R10, c[0x0][0x240] ;  /* 0x00009000ff0a7b82 */ /* 0x000f260000000a00 */
[----:B-123--:R-:W1:Y:S01]  /*08f0*/  LDS R3, [UR28+0x1c] ;  /* 0x00001c1cff037984 */ /* 0x00ee620008000800 */
[C---:B----4-:R-:W-:Y:S01]  /*0900*/  SHF.L.U64.HI R8, R10.reuse, 0x1, R11 ;  /* 0x000000010a087819 */ /* 0x050fe2000001020b */
[----:B------:R-:W-:-:S03]  /*0910*/  IMAD.SHL.U32 R5, R10, 0x2, RZ ;  /* 0x000000020a057824 */ /* 0x000fc600078e00ff */
[--C-:B------:R-:W-:Y:S02]  /*0920*/  SHF.R.U32.HI R10, RZ, 0x4, R8.reuse ;  /* 0x00000004ff0a7819 */ /* 0x100fe40000011608 */
[----:B------:R-:W-:-:S05]  /*0930*/  SHF.R.U64 R5, R5, 0x4, R8 ;  /* 0x0000000405057819 */ /* 0x000fca0000001208 */
[----:B------:R2:W-:Y:S01]  /*0940*/  STS [UR28+0xc], R5 ;  /* 0x00000c05ff007988 */ /* 0x0005e2000800081c */
[----:B------:R-:W-:Y:S02]  /*0950*/  LOP3.LUT R4, R4, 0x7, RZ, 0xb8, !PT ;  /* 0x0000000704047812 */ /* 0x000fe400078eb8ff */
[----:B-1----:R-:W-:-:S03]  /*0960*/  LOP3.LUT R3, R3, 0xf, R10, 0xb8, !PT ;  /* 0x0000000f03037812 */ /* 0x002fc600078eb80a */
[----:B------:R2:W-:Y:S04]  /*0970*/  STS [UR28+0x34], R4 ;  /* 0x00003404ff007988 */ /* 0x0005e8000800081c */
[----:B------:R2:W-:Y:S02]  /*0980*/  STS [UR28+0x1c], R3 ;  /* 0x00001c03ff007988 */ /* 0x0005e4000800081c */
.L_x_21:
[----:B------:R-:W-:Y:S05]  /*0990*/  BSYNC B1 ;  /* 0x0000000000017941 */ /* 0x000fea0003800000 */
.L_x_20:
[----:B------:R-:W-:Y:S04]  /*09a0*/  BSSY B2, `(.L_x_22) ;  /* 0x000001a000027945 */ /* 0x000fe80003800000 */
[----:B------:R-:W-:Y:S04]  /*09b0*/  BSSY B1, `(.L_x_23) ;  /* 0x0000015000017945 */ /* 0x000fe80003800000 */
[----:B------:R-:W-:Y:S05]  /*09c0*/  @P2 BRA `(.L_x_24) ;  /* 0x0000000000202947 */ /* 0x000fea0003800000 */
[----:B-1234-:R-:W1:Y:S02]  /*09d0*/  LDS R3, [UR28+0x34] ;  /* 0x0000341cff037984 */ /* 0x01ee640008000800 */
[----:B-1----:R-:W-:-:S05]  /*09e0*/  LOP3.LUT R3, R3, 0x38, RZ, 0xb8, !PT ;  /* 0x0000003803037812 */ /* 0x002fca00078eb8ff */
[----:B------:R1:W-:Y:S01]  /*09f0*/  STS [UR28+0x34], R3 ;  /* 0x00003403ff007988 */ /* 0x0003e2000800081c */
[----:B------:R-:W-:Y:S05]  /*0a00*/  @P2 BRA `(.L_x_25) ;  /* 0x0000000000202947 */ /* 0x000fea0003800000 */
[----:B-1----:R-:W1:Y:S01]  /*0a10*/  LDS R3, [UR28+0x8] ;  /* 0x0000081cff037984 */ /* 0x002e620008000800 */
[----:B------:R-:W-:-:S05]  /*0a20*/  IMAD.MOV.U32 R4, RZ, RZ, 0x780 ;  /* 0x00000780ff047424 */ /* 0x000fca00078e00ff */
[----:B-1----:R-:W-:-:S05]  /*0a30*/  LOP3.LUT R3, R3, 0x500, R4, 0xd8, !PT ;  /* 0x0000050003037812 */ /* 0x002fca00078ed804 */
[----:B------:R1:W-:Y:S02]  /*0a40*/  STS [UR28+0x8], R3 ;  /* 0x00000803ff007988 */ /* 0x0003e4000800081c */
.L_x_24:
[----:B------:R-:W-:Y:S05]  /*0a50*/  @P2 BRA `(.L_x_26) ;  /* 0x0000000000282947 */ /* 0x000fea0003800000 */
[----:B-1234-:R-:W1:Y:S02]  /*0a60*/  LDS R3, [UR28+0x8] ;  /* 0x0000081cff037984 */ /* 0x01ee640008000800 */
[----:B-1----:R-:W-:-:S05]  /*0a70*/  LOP3.LUT R3, R3, 0x1800, RZ, 0xb8, !PT ;  /* 0x0000180003037812 */ /* 0x002fca00078eb8ff */
[----:B------:R2:W-:Y:S02]  /*0a80*/  STS [UR28+0x8], R3 ;  /* 0x00000803ff007988 */ /* 0x0005e4000800081c */
.L_x_25:
[----:B------:R-:W-:Y:S05]  /*0a90*/  @P2 BREAK B1 ;  /* 0x0000000000012942 */ /* 0x000fea0003800000 */
[----:B------:R-:W-:Y:S05]  /*0aa0*/  @P2 BRA `(.L_x_27) ;  /* 0x0000000000242947 */ /* 0x000fea0003800000 */
[----:B-12---:R-:W1:Y:S01]  /*0ab0*/  LDS R3, [UR28+0x8] ;  /* 0x0000081cff037984 */ /* 0x006e620008000800 */
[----:B------:R-:W-:-:S05]  /*0ac0*/  IMAD.MOV.U32 R4, RZ, RZ, 0x6000 ;  /* 0x00006000ff047424 */ /* 0x000fca00078e00ff */
[----:B-1----:R-:W-:-:S04]  /*0ad0*/  LOP3.LUT R3, R3, 0x6000, R4, 0xd8, !PT ;  /* 0x0000600003037812 */ /* 0x002fc800078ed804 */
[----:B------:R-:W-:-:S05]  /*0ae0*/  LOP3.LUT R3, R3, 0x400000, RZ, 0xb8, !PT ;  /* 0x0040000003037812 */ /* 0x000fca00078eb8ff */
[----:B------:R1:W-:Y:S02]  /*0af0*/  STS [UR28+0x8], R3 ;  /* 0x00000803ff007988 */ /* 0x0003e4000800081c */
.L_x_26:
[----:B------:R-:W-:Y:S05]  /*0b00*/  BSYNC B1 ;  /* 0x0000000000017941 */ /* 0x000fea0003800000 */
.L_x_23:
[----:B-1234-:R-:W1:Y:S02]  /*0b10*/  @!P2 LDS R3, [UR28+0x8] ;  /* 0x0000081cff03a984 */ /* 0x01ee640008000800 */
[----:B-1----:R-:W-:-:S05]  /*0b20*/  @!P2 LOP3.LUT R3, R3, 0x8000, RZ, 0xb8, !PT ;  /* 0x000080000303a812 */ /* 0x002fca00078eb8ff */
[----:B------:R3:W-:Y:S02]  /*0b30*/  @!P2 STS [UR28+0x8], R3 ;  /* 0x00000803ff00a988 */ /* 0x0007e4000800081c */
.L_x_27:
[----:B------:R-:W-:Y:S05]  /*0b40*/  BSYNC B2 ;  /* 0x0000000000027941 */ /* 0x000fea0003800000 */
.L_x_22:
[----:B------:R-:W-:Y:S05]  /*0b50*/  WARPSYNC.ALL ;  /* 0x0000000000007948 */ /* 0x000fea0003800000 */
[----:B------:R-:W-:-:S04]  /*0b60*/  UIADD3 UR9, UR10, 0x80, URZ ;  /* 0x000000800a097890 */ /* 0x000fc8000fffe03f */
[----:B------:R-:W-:-:S04]  /*0b70*/  UIADD3 UR8, UP0, UR9, UR12, URZ ;  /* 0x0000000c09087290 */ /* 0x000fc8000ff1e03f */
[----:B------:R-:W-:Y:S01]  /*0b80*/  ULEA.HI.X.SX32 UR9, UR9, UR13, 0x1, UP0 ;  /* 0x0000000d09097291 */ /* 0x000fe200080f0e3f */
[----:B------:R-:W-:Y:S11]  /*0b90*/  @P0 BRA `(.L_x_28) ;  /* 0x0000000000280947 */ /* 0x000ff60003800000 */
[----:B-123--:R-:W1:Y:S01]  /*0ba0*/  S2R R3, SR_LANEID ;  /* 0x0000000000037919 */ /* 0x00ee620000000000 */
[----:B------:R-:W-:Y:S05]  /*0bb0*/  WARPSYNC.ALL ;  /* 0x0000000000007948 */ /* 0x000fea0003800000 */
[----:B-1----:R-:W-:-:S05]  /*0bc0*/  IMAD.SHL.U32 R8, R3, 0x4, RZ ;  /* 0x0000000403087824 */ /* 0x002fca00078e00ff */
[----:B------:R-:W1:Y:S01]  /*0bd0*/  LDS R3, [R8+UR28] ;  /* 0x0000001c08037984 */ /* 0x000e620008000800 */
[----:B------:R-:W-:-:S05]  /*0be0*/  IADD3 R4, P1, R8, UR8, RZ ;  /* 0x0000000808047c10 */ /* 0x000fca000ff3e0ff */
[----:B------:R-:W-:-:S05]  /*0bf0*/  IMAD.X R5, RZ, RZ, UR9, P1 ;  /* 0x00000009ff057e24 */ /* 0x000fca00088e06ff */
[----:B-1----:R4:W2:Y:S01]  /*0c00*/  ATOMG.E.EXCH.STRONG.GPU PT, RZ, [R4], R3 ;  /* 0x0000000304ff73a8 */ /* 0x0028a200041ee100 */
[----:B------:R-:W-:-:S04]  /*0c10*/  DEPBAR {5,4,3,2,1,0} ;  /* 0x0000003f0000791a */ /* 0x000fc80000000000 */
[----:B------:R4:W-:Y:S01]  /*0c20*/  UTMACCTL.IV [UR8] ;  /* 0x00000000080079b9 */ /* 0x0009e20008000000 */
[----:B------:R-:W-:Y:S01]  /*0c30*/  NOP ;  /* 0x0000000000007918 */ /* 0x000fe20000000000 */
.L_x_28:
[----:B------:R-:W-:Y:S05]  /*0c40*/  @P0 BRA `(.L_x_29) ;  /* 0x00000000000c0947 */ /* 0x000fea0003800000 */
[----:B------:R0:W-:Y:S01]  /*0c50*/  UTMACMDFLUSH ;  /* 0x00000000000079b7 */ /* 0x0001e20000000000 */
[----:B------:R-:W-:Y:S05]  /*0c60*/  @P0 BRA `(.L_x_29) ;  /* 0x0000000000040947 */ /* 0x000fea0003800000 */
[----:B------:R-:W-:-:S04]  /*0c70*/  DEPBAR.LE SB0, 0x0 ;  /* 0x000080000000791a */ /* 0x000fc80000000000 */
.L_x_29:
[----:B------:R-:W-:Y:S05]  /*0c80*/  WARPSYNC.ALL ;  /* 0x0000000000007948 */ /* 0x000fea0003800000 */
[----:B--2---:R-:W-:Y:S06]  /*0c90*/  BAR.SYNC.DEFER_BLOCKING 0x0 ;  /* 0x0000000000007b1d */ /* 0x004fec0000010000 */
[----:B------:R-:W-:Y:S02]  /*0ca0*/  BSSY B2, `(.L_x_30) ;  /* 0x000000b000027945 */ /* 0x000fe40003800000 */
[----:B------:R-:W-:Y:S06]  /*0cb0*/  BAR.SYNC.DEFER_BLOCKING 0x0 ;  /* 0x0000000000007b1d */ /* 0x000fec0000010000 */
[----:B------:R2:W-:Y:S01]  /*0cc0*/  @!P0 STS [R12], RZ ;  /* 0x000000ff0c008388 */ /* 0x0005e20000000800 */
[----:B------:R-:W-:Y:S01]  /*0cd0*/  NOP ;  /* 0x0000000000007918 */ /* 0x000fe20000000000 */
[----:B------:R-:W-:Y:S05]  /*0ce0*/  @P2 BRA `(.L_x_31) ;  /* 0x0000000000182947 */ /* 0x000fea0003800000 */
[----:B-1-34-:R-:W1:Y:S01]  /*0cf0*/  LDS R3, [UR28+0x8] ;  /* 0x0000081cff037984 */ /* 0x01ae620008000800 */
[----:B------:R-:W3:Y:S01]  /*0d00*/  LDC.64 R8, c[0x0][0x220] ;  /* 0x00008800ff087b82 */ /* 0x000ee20000000a00 */
[----:B------:R-:W-:Y:S02]  /*0d10*/  IMAD.MOV.U32 R4, RZ, RZ, 0x70 ;  /* 0x00000070ff047424 */ /* 0x000fe400078e00ff */
[----:B---3--:R3:W-:Y:S03]  /*0d20*/  STS.64 [UR28], R8 ;  /* 0x00000008ff007988 */ /* 0x0087e60008000a1c */
[----:B-1----:R-:W-:-:S05]  /*0d30*/  LOP3.LUT R3, R3, 0x10, R4, 0xd8, !PT ;  /* 0x0000001003037812 */ /* 0x002fca00078ed804 */
[----:B------:R3:W-:Y:S02]  /*0d40*/  STS [UR28+0x8], R3 ;  /* 0x00000803ff007988 */ /* 0x0007e4000800081c */
.L_x_31:
[----:B----4-:R-:W-:Y:S05]  /*0d50*/  BSYNC B2 ;  /* 0x0000000000027941 */ /* 0x010fea0003800000 */
.L_x_30:
[----:B------:R-:W-:Y:S04]  /*0d60*/  BSSY B3, `(.L_x_32) ;  /* 0x0000011000037945 */ /* 0x000fe80003800000 */
[----:B------:R-:W-:Y:S04]  /*0d70*/  BSSY B2, `(.L_x_33) ;  /* 0x000000e000027945 */ /* 0x000fe80003800000 */
[----:B------:R-:W-:Y:S05]  /*0d80*/  @P2 BRA `(.L_x_34) ;  /* 0x0000000000242947 */ /* 0x000fea0003800000 */
[----:B-1-3--:R-:W1:Y:S01]  /*0d90*/  LDS R3, [UR28+0x34] ;  /* 0x0000341cff037984 */ /* 0x00ae620008000800 */
[----:B------:R-:W-:-:S05]  /*0da0*/  IMAD.MOV.U32 R4, RZ, RZ, 0x3f000000 ;  /* 0x3f000000ff047424 */ /* 0x000fca00078e00ff */
[----:B-1----:R-:W-:-:S05]  /*0db0*/  LOP3.LUT R3, R3, 0xff000000, R4, 0xb8, !PT ;  /* 0xff00000003037812 */ /* 0x002fca00078eb804 */
[----:B------:R1:W-:Y:S01]  /*0dc0*/  STS [UR28+0x34], R3 ;  /* 0x00003403ff007988 */ /* 0x0003e2000800081c */
[----:B------:R-:W-:Y:S05]  /*0dd0*/  @P2 BRA `(.L_x_35) ;  /* 0x00000000001c2947 */ /* 0x000fea0003800000 */
[----:B-1----:R-:W1:Y:S01]  /*0de0*/  LDS R3, [UR28+0x38] ;  /* 0x0000381cff037984 */ /* 0x002e620008000800 */
[----:B------:R-:W-:-:S05]  /*0df0*/  IMAD.MOV.U32 R4, RZ, RZ, 0xff ;  /* 0x000000ffff047424 */ /* 0x000fca00078e00ff */
[----:B-1----:R-:W-:-:S05]  /*0e00*/  LOP3.LUT R3, R3, 0xff, R4, 0xb8, !PT ;  /* 0x000000ff03037812 */ /* 0x002fca00078eb804 */
[----:B------:R4:W-:Y:S02]  /*0e10*/  STS [UR28+0x38], R3 ;  /* 0x00003803ff007988 */ /* 0x0009e4000800081c */
.L_x_34:
[----:B------:R-:W-:Y:S05]  /*0e20*/  @P2 BREAK B2 ;  /* 0x0000000000022942 */ /* 0x000fea0003800000 */
[----:B------:R-:W-:Y:S05]  /*0e30*/  @P2 BRA `(.L_x_36) ;  /* 0x00000000000c2947 */ /* 0x000fea0003800000 */
[----:B------:R1:W-:Y:S02]  /*0e40*/  STS [UR28+0x20], R7 ;  /* 0x00002007ff007988 */ /* 0x0003e4000800081c */
.L_x_35:
[----:B------:R-:W-:Y:S05]  /*0e50*/  BSYNC B2 ;  /* 0x0000000000027941 */ /* 0x000fea0003800000 */
.L_x_33:
[----:B------:R1:W-:Y:S02]  /*0e60*/  @!P2 STS [UR28+0x24], R6 ;  /* 0x00002406ff00a988 */ /* 0x0003e4000800081c */
.L_x_36:
[----:B------:R-:W-:Y:S05]  /*0e70*/  BSYNC B3 ;  /* 0x0000000000037941 */ /* 0x000fea0003800000 */
.L_x_32:
[----:B------:R-:W-:Y:S05]  /*0e80*/  WARPSYNC.ALL ;  /* 0x0000000000007948 */ /* 0x000fea0003800000 */
[----:B------:R-:W-:Y:S04]  /*0e90*/  BSSY B3, `(.L_x_37) ;  /* 0x000000e000037945 */ /* 0x000fe80003800000 */
[----:B------:R-:W-:Y:S05]  /*0ea0*/  @P2 BRA `(.L_x_38) ;  /* 0x0000000000302947 */ /* 0x000fea0003800000 */
[----:B------:R-:W5:Y:S01]  /*0eb0*/  LDS R4, [UR28+0x34] ;  /* 0x0000341cff047984 */ /* 0x000f620008000800 */
[----:B---3--:R-:W3:Y:S03]  /*0ec0*/  LDC.64 R8, c[0x0][0x248] ;  /* 0x00009200ff087b82 */ /* 0x008ee60000000a00 */
[----:B-1--4-:R-:W1:Y:S01]  /*0ed0*/  LDS R3, [UR28+0x1c] ;  /* 0x00001c1cff037984 */ /* 0x012e620008000800 */
[C---:B---3--:R-:W-:Y:S01]  /*0ee0*/  SHF.L.U64.HI R6, R8.reuse, 0x1, R9 ;  /* 0x0000000108067819 */ /* 0x048fe20000010209 */
[----:B------:R-:W-:-:S03]  /*0ef0*/  IMAD.SHL.U32 R5, R8, 0x2, RZ ;  /* 0x0000000208057824 */ /* 0x000fc600078e00ff */
[--C-:B------:R-:W-:Y:S02]  /*0f00*/  SHF.R.U32.HI R8, RZ, 0x4, R6.reuse ;  /* 0x00000004ff087819 */ /* 0x100fe40000011606 */
[----:B------:R-:W-:-:S05]  /*0f10*/  SHF.R.U64 R5, R5, 0x4, R6 ;  /* 0x0000000405057819 */ /* 0x000fca0000001206 */
[----:B------:R3:W-:Y:S01]  /*0f20*/  STS [UR28+0xc], R5 ;  /* 0x00000c05ff007988 */ /* 0x0007e2000800081c */
[----:B-----5:R-:W-:Y:S02]  /*0f30*/  LOP3.LUT R4, R4, 0x7, RZ, 0xb8, !PT ;  /* 0x0000000704047812 */ /* 0x020fe400078eb8ff */
[----:B-1----:R-:W-:-:S03]  /*0f40*/  LOP3.LUT R3, R3, 0xf, R8, 0xb8, !PT ;  /* 0x0000000f03037812 */ /* 0x002fc600078eb808 */
[----:B------:R3:W-:Y:S04]  /*0f50*/  STS [UR28+0x34], R4 ;  /* 0x00003404ff007988 */ /* 0x0007e8000800081c */
[----:B------:R3:W-:Y:S02]  /*0f60*/  STS [UR28+0x1c], R3 ;  /* 0x00001c03ff007988 */ /* 0x0007e4000800081c */
.L_x_38:
[----:B------:R-:W-:Y:S05]  /*0f70*/  BSYNC B3 ;  /* 0x0000000000037941 */ /* 0x000fea0003800000 */
.L_x_37:
[----:B------:R-:W-:Y:S04]  /*0f80*/  BSSY B3, `(.L_x_39) ;  /* 0x000001a000037945 */ /* 0x000fe80003800000 */
[----:B------:R-:W-:Y:S04]  /*0f90*/  BSSY B4, `(.L_x_40) ;  /* 0x0000015000047945 */ /* 0x000fe80003800000 */
[----:B------:R-:W-:Y:S05]  /*0fa0*/  @P2 BRA `(.L_x_41) ;  /* 0x0000000000202947 */ /* 0x000fea0003800000 */
[----:B-1-34-:R-:W1:Y:S02]  /*0fb0*/  LDS R3, [UR28+0x34] ;  /* 0x0000341cff037984 */ /* 0x01ae640008000800 */
[----:B-1----:R-:W-:-:S05]  /*0fc0*/  LOP3.LUT R3, R3, 0x38, RZ, 0xb8, !PT ;  /* 0x0000003803037812 */ /* 0x002fca00078eb8ff */
[----:B------:R1:W-:Y:S01]  /*0fd0*/  STS [UR28+0x34], R3 ;  /* 0x00003403ff007988 */ /* 0x0003e2000800081c */
[----:B------:R-:W-:Y:S05]  /*0fe0*/  @P2 BRA `(.L_x_42) ;  /* 0x0000000000202947 */ /* 0x000fea0003800000 */
[----:B-1----:R-:W1:Y:S01]  /*0ff0*/  LDS R3, [UR28+0x8] ;  /* 0x0000081cff037984 */ /* 0x002e620008000800 */
[----:B------:R-:W-:-:S05]  /*1000*/  IMAD.MOV.U32 R4, RZ, RZ, 0x780 ;  /* 0x00000780ff047424 */ /* 0x000fca00078e00ff */
[----:B-1----:R-:W-:-:S05]  /*1010*/  LOP3.LUT R3, R3, 0x500, R4, 0xd8, !PT ;  /* 0x0000050003037812 */ /* 0x002fca00078ed804 */
[----:B------:R1:W-:Y:S02]  /*1020*/  STS [UR28+0x8], R3 ;  /* 0x00000803ff007988 */ /* 0x0003e4000800081c */
.L_x_41:
[----:B------:R-:W-:Y:S05]  /*1030*/  @P2 BRA `(.L_x_43) ;  /* 0x0000000000282947 */ /* 0x000fea0003800000 */
[----:B-1-34-:R-:W1:Y:S02]  /*1040*/  LDS R3, [UR28+0x8] ;  /* 0x0000081cff037984 */ /* 0x01ae640008000800 */
[----:B-1----:R-:W-:-:S05]  /*1050*/  LOP3.LUT R3, R3, 0x1800, RZ, 0xb8, !PT ;  /* 0x0000180003037812 */ /* 0x002fca00078eb8ff */
[----:B------:R3:W-:Y:S02]  /*1060*/  STS [UR28+0x8], R3 ;  /* 0x00000803ff007988 */ /* 0x0007e4000800081c */
.L_x_42:
[----:B------:R-:W-:Y:S05]  /*1070*/  @P2 BREAK B4 ;  /* 0x0000000000042942 */ /* 0x000fea0003800000 */
[----:B------:R-:W-:Y:S05]  /*1080*/  @P2 BRA `(.L_x_44) ;  /* 0x0000000000242947 */ /* 0x000fea0003800000 */
[----:B-1-3--:R-:W1:Y:S01]  /*1090*/  LDS R3, [UR28+0x8] ;  /* 0x0000081cff037984 */ /* 0x00ae620008000800 */
[----:B------:R-:W-:-:S05]  /*10a0*/  IMAD.MOV.U32 R4, RZ, RZ, 0x6000 ;  /* 0x00006000ff047424 */ /* 0x000fca00078e00ff */
[----:B-1----:R-:W-:-:S04]  /*10b0*/  LOP3.LUT R3, R3, 0x6000, R4, 0xd8, !PT ;  /* 0x0000600003037812 */ /* 0x002fc800078ed804 */
[----:B------:R-:W-:-:S05]  /*10c0*/  LOP3.LUT R3, R3, 0x400000, RZ, 0xb8, !PT ;  /* 0x0040000003037812 */ /* 0x000fca00078eb8ff */
[----:B------:R1:W-:Y:S02]  /*10d0*/  STS [UR28+0x8], R3 ;  /* 0x00000803ff007988 */ /* 0x0003e4000800081c */
.L_x_43:
[----:B------:R-:W-:Y:S05]  /*10e0*/  BSYNC B4 ;  /* 0x0000000000047941 */ /* 0x000fea0003800000 */
.L_x_40:
[----:B-1-34-:R-:W1:Y:S02]  /*10f0*/  @!P2 LDS R3, [UR28+0x8] ;  /* 0x0000081cff03a984 */ /* 0x01ae640008000800 */
[----:B-1----:R-:W-:-:S05]  /*1100*/  @!P2 LOP3.LUT R3, R3, 0x8000, RZ, 0xb8, !PT ;  /* 0x000080000303a812 */ /* 0x002fca00078eb8ff */
[----:B------:R4:W-:Y:S02]  /*1110*/  @!P2 STS [UR28+0x8], R3 ;  /* 0x00000803ff00a988 */ /* 0x0009e4000800081c */
.L_x_44:
[----:B------:R-:W-:Y:S05]  /*1120*/  BSYNC B3 ;  /* 0x0000000000037941 */ /* 0x000fea0003800000 */
.L_x_39:
[----:B------:R-:W-:Y:S05]  /*1130*/  WARPSYNC.ALL ;  /* 0x0000000000007948 */ /* 0x000fea0003800000 */
[----:B------:R-:W-:Y:S01]  /*1140*/  UIADD3 UR11, UR10, 0x100, URZ ;  /* 0x000001000a0b7890 */ /* 0x000fe2000fffe03f */
[----:B------:R-:W-:Y:S02]  /*1150*/  ISETP.GE.AND P1, PT, R14, 0x1, PT ;  /* 0x000000010e00780c */ /* 0x000fe40003f26270 */
[----:B------:R-:W-:Y:S02]  /*1160*/  CS2R R120, SRZ ;  /* 0x0000000000787805 */ /* 0x000fe4000001ff00 */
[----:B------:R-:W-:Y:S01]  /*1170*/  CS2R R122, SRZ ;  /* 0x00000000007a7805 */ /* 0x000fe2000001ff00 */
[----:B------:R-:W-:Y:S01]  /*1180*/  UIADD3 UR10, UP0, UR11, UR12, URZ ;  /* 0x0000000c0b0a7290 */ /* 0x000fe2000ff1e03f */
[----:B------:R-:W-:-:S02]  /*1190*/  CS2R R124, SRZ ;  /* 0x00000000007c7805 */ /* 0x000fc4000001ff00 */
[----:B------:R-:W-:Y:S02]  /*11a0*/  CS2R R126, SRZ ;  /* 0x00000000007e7805 */ /* 0x000fe4000001ff00 */
[----:B------:R-:W-:Y:S01]  /*11b0*/  CS2R R128, SRZ ;  /* 0x0000000000807805 */ /* 0x000fe2000001ff00 */
[----:B------:R-:W-:Y:S01]  /*11c0*/  ULEA.HI.X.SX32 UR11, UR11, UR13, 0x1, UP0 ;  /* 0x0000000d0b0b7291 */ /* 0x000fe200080f0e3f */
[----:B------:R-:W-:Y:S02]  /*11d0*/  CS2R R130, SRZ ;  /* 0x0000000000827805 */ /* 0x000fe4000001ff00 */
[----:B------:R-:W-:Y:S02]  /*11e0*/  CS2R R132, SRZ ;  /* 0x0000000000847805 */ /* 0x000fe4000001ff00 */
[----:B------:R-:W-:Y:S02]  /*11f0*/  CS2R R134, SRZ ;  /* 0x0000000000867805 */ /* 0x000fe4000001ff00 */
[----:B------:R-:W-:-:S02]  /*1200*/  CS2R R136, SRZ ;  /* 0x0000000000887805 */ /* 0x000fc4000001ff00 */
[----:B------:R-:W-:Y:S02]  /*1210*/  CS2R R138, SRZ ;  /* 0x00000000008a7805 */ /* 0x000fe4000001ff00 */
[----:B------:R-:W-:Y:S02]  /*1220*/  CS2R R140, SRZ ;  /* 0x00000000008c7805 */ /* 0x000fe4000001ff00 */
        /* <DEDUP_REMOVED lines=40> */
[----:B------:R-:W-:Y:S01]  /*14b0*/  CS2R R30, SRZ ;  /* 0x00000000001e7805 */ /* 0x000fe2000001ff00 */
[----:B------:R-:W-:Y:S01]  /*14c0*/  IMAD.MOV.U32 R32, RZ, RZ, RZ ;  /* 0x000000ffff207224 */ /* 0x000fe200078e00ff */
[----:B------:R-:W-:Y:S06]  /*14d0*/  @P0 BRA `(.L_x_45) ;  /* 0x0000000000280947 */ /* 0x000fec0003800000 */
[----:B-1-34-:R-:W1:Y:S01]  /*14e0*/  S2R R3, SR_LANEID ;  /* 0x0000000000037919 */ /* 0x01ae620000000000 */
[----:B------:R-:W-:Y:S05]  /*14f0*/  WARPSYNC.ALL ;  /* 0x0000000000007948 */ /* 0x000fea0003800000 */
[----:B-1----:R-:W-:-:S05]  /*1500*/  IMAD.SHL.U32 R6, R3, 0x4, RZ ;  /* 0x0000000403067824 */ /* 0x002fca00078e00ff */
[----:B------:R-:W1:Y:S01]  /*1510*/  LDS R3, [R6+UR28] ;  /* 0x0000001c06037984 */ /* 0x000e620008000800 */
[----:B------:R-:W-:-:S05]  /*1520*/  IADD3 R4, P3, R6, UR10, RZ ;  /* 0x0000000a06047c10 */ /* 0x000fca000ff7e0ff */
[----:B------:R-:W-:-:S05]  /*1530*/  IMAD.X R5, RZ, RZ, UR11, P3 ;  /* 0x0000000bff057e24 */ /* 0x000fca00098e06ff */
[----:B-1----:R1:W3:Y:S01]  /*1540*/  ATOMG.E.EXCH.STRONG.GPU PT, RZ, [R4], R3 ;  /* 0x0000000304ff73a8 */ /* 0x0022e200041ee100 */
[----:B------:R-:W-:-:S04]  /*1550*/  DEPBAR {5,4,3,2,1,0} ;  /* 0x0000003f0000791a */ /* 0x000fc80000000000 */
[----:B------:R1:W-:Y:S01]  /*1560*/  UTMACCTL.IV [UR10] ;  /* 0x000000000a0079b9 */ /* 0x0003e20008000000 */
[----:B------:R-:W-:Y:S01]  /*1570*/  NOP ;  /* 0x0000000000007918 */ /* 0x000fe20000000000 */
.L_x_45:
[----:B------:R-:W-:Y:S05]  /*1580*/  @P0 BRA `(.L_x_46) ;  /* 0x00000000000c0947 */ /* 0x000fea0003800000 */
[----:B------:R0:W-:Y:S01]  /*1590*/  UTMACMDFLUSH ;  /* 0x00000000000079b7 */ /* 0x0001e20000000000 */
[----:B------:R-:W-:Y:S05]  /*15a0*/  @P0 BRA `(.L_x_46) ;  /* 0x0000000000040947 */ /* 0x000fea0003800000 */
[----:B------:R-:W-:-:S04]  /*15b0*/  DEPBAR.LE SB0, 0x0 ;  /* 0x000080000000791a */ /* 0x000fc80000000000 */
.L_x_46:
[----:B------:R-:W-:Y:S05]  /*15c0*/  WARPSYNC.ALL ;  /* 0x0000000000007948 */ /* 0x000fea0003800000 */
[----:B---3--:R-:W-:Y:S01]  /*15d0*/  BAR.SYNC.DEFER_BLOCKING 0x0 ;  /* 0x0000000000007b1d */ /* 0x008fe20000010000 */
[----:B------:R-:W-:Y:S01]  /*15e0*/  USHF.L.U32 UR19, UR5, 0x8, URZ ;  /* 0x0000000805137899 */ /* 0x000fe2000800063f */
[----:B------:R-:W-:Y:S01]  /*15f0*/  IMAD.MOV.U32 R33, RZ, RZ, RZ ;  /* 0x000000ffff217224 */ /* 0x000fe200078e00ff */
[----:B------:R-:W-:Y:S02]  /*1600*/  CS2R R34, SRZ ;  /* 0x0000000000227805 */ /* 0x000fe4000001ff00 */
[----:B------:R-:W-:-:S02]  /*1610*/  CS2R R36, SRZ ;  /* 0x0000000000247805 */ /* 0x000fc4000001ff00 */
[----:B------:R-:W-:Y:S01]  /*1620*/  CS2R R38, SRZ ;  /* 0x0000000000267805 */ /* 0x000fe2000001ff00 */
[----:B------:R-:W-:Y:S01]  /*1630*/  VOTEU.ALL UP0, P2 ;  /* 0x00000000003f7886 */ /* 0x000fe20001000000 */
[----:B------:R-:W-:Y:S01]  /*1640*/  UMOV UR12, 0x1 ;  /* 0x00000001000c7882 */ /* 0x000fe20000000000 */
[----:B------:R-:W-:Y:S01]  /*1650*/  VOTEU.ALL UP1, P2 ;  /* 0x00000000003f7886 */ /* 0x000fe20001020000 */
[----:B------:R-:W-:Y:S01]  /*1660*/  VOTEU.ALL UP2, P2 ;  /* 0x00000000003f7886 */ /* 0x000fe20001040000 */
[----:B------:R-:W-:Y:S01]  /*1670*/  CS2R R40, SRZ ;  /* 0x0000000000287805 */ /* 0x000fe2000001ff00 */
[----:B------:R-:W-:-:S04]  /*1680*/  @!UP0 UIADD3 UR14, -UR12, 0x100000, URZ ;  /* 0x001000000c0e8890 */ /* 0x000fc8000fffe13f */
[----:B------:R-:W-:Y:S02]  /*1690*/  @!UP0 USHF.L.U32 UR15, UR14, 0xb, URZ ;  /* 0x0000000b0e0f8899 */ /* 0x000fe4000800063f */
[----:B------:R-:W-:Y:S01]  /*16a0*/  @!UP0 USHF.L.U32 UR14, UR14, 0x1, URZ ;  /* 0x000000010e0e8899 */ /* 0x000fe2000800063f */
        /* <DEDUP_REMOVED lines=9> */
[----:B------:R-:W-:Y:S01]  /*1740*/  VOTEU.ALL UP0, P2 ;  /* 0x00000000003f7886 */ /* 0x000fe20001000000 */
[----:B------:R-:W-:Y:S02]  /*1750*/  CS2R R48, SRZ ;  /* 0x0000000000307805 */ /* 0x000fe4000001ff00 */
[----:B------:R-:W-:Y:S02]  /*1760*/  CS2R R50, SRZ ;  /* 0x0000000000327805 */ /* 0x000fe4000001ff00 */
[----:B------:R-:W-:Y:S02]  /*1770*/  CS2R R52, SRZ ;  /* 0x0000000000347805 */ /* 0x000fe4000001ff00 */
[----:B------:R-:W-:Y:S01]  /*1780*/  CS2R R54, SRZ ;  /* 0x0000000000367805 */ /* 0x000fe2000001ff00 */
[----:B------:R-:W3:Y:S02]  /*1790*/  FENCE.VIEW.ASYNC.S ;  /* 0x00000000000073c6 */ /* 0x000ee40000000000 */
[----:B---3--:R3:W4:Y:S02]  /*17a0*/  @!UP0 SYNCS.EXCH.64 URZ, [UR28+0x1e000], UR14 ;  /* 0x01e0000e1c3f85b2 */ /* 0x0087240008000100 */
[----:B----4-:R-:W-:Y:S01]  /*17b0*/  BAR.SYNC.DEFER_BLOCKING 0x0 ;  /* 0x0000000000007b1d */ /* 0x010fe20000010000 */
[----:B---3--:R-:W-:-:S05]  /*17c0*/  USHF.L.U32 UR14, UR4, 0x6, URZ ;  /* 0x00000006040e7899 */ /* 0x008fca000800063f */
[----:B------:R3:W4:Y:S02]  /*17d0*/  @!UP1 SYNCS.EXCH.64 URZ, [UR28+0x1e008], UR16 ;  /* 0x01e008101c3f95b2 */ /* 0x0007240008000100 */
[----:B----4-:R-:W-:Y:S06]  /*17e0*/  BAR.SYNC.DEFER_BLOCKING 0x0 ;  /* 0x0000000000007b1d */ /* 0x010fec0000010000 */
[----:B------:R3:W4:Y:S01]  /*17f0*/  @!UP2 SYNCS.EXCH.64 URZ, [UR28+0x1e010], UR12 ;  /* 0x01e0100c1c3fa5b2 */ /* 0x0007220008000100 */
[----:B------:R-:W-:Y:S05]  /*1800*/  @!P1 BRA `(.L_x_47) ;  /* 0x0000000800809947 */ /* 0x000fea0003800000 */
        /* <DEDUP_REMOVED lines=63> */
[----:B------:R-:W-:Y:S01]  /*1c00*/  CS2R R54, SRZ ;  /* 0x0000000000367805 */ /* 0x000fe2000001ff00 */
[----:B------:R-:W-:Y:S01]  /*1c10*/  UMOV UR29, URZ ;  /* 0x0000003f001d7c82 */ /* 0x000fe20008000000 */
[----:B------:R-:W-:-:S05]  /*1c20*/  UMOV UR18, URZ ;  /* 0x0000003f00127c82 */ /* 0x000fca0008000000 */
.L_x_49:
[----:B----4-:R-:W-:Y:S01]  /*1c30*/  BAR.SYNC.DEFER_BLOCKING 0x0 ;  /* 0x0000000000007b1d */ /* 0x010fe20000010000 */
[----:B------:R-:W-:Y:S01]  /*1c40*/  ULEA UR30, UR29, UR28, 0x3 ;  /* 0x0000001c1d1e7291 */ /* 0x000fe2000f8e183f */
[----:B-1----:R-:W-:Y:S01]  /*1c50*/  @!P2 IMAD.MOV.U32 R4, RZ, RZ, 0xa000 ;  /* 0x0000a000ff04a424 */ /* 0x002fe200078e00ff */
[----:B------:R-:W-:Y:S01]  /*1c60*/  ELECT P0, URZ, PT ;  /* 0x00000000003f782f */ /* 0x000fe20003800000 */
[----:B------:R-:W-:Y:S01]  /*1c70*/  IMAD.U32 R3, RZ, RZ, UR31 ;  /* 0x0000001fff037e24 */ /* 0x000fe2000f8e00ff */
[----:B---3--:R-:W-:Y:S02]  /*1c80*/  ULEA UR16, UR29, UR28, 0xf ;  /* 0x0000001c1d107291 */ /* 0x008fe4000f8e783f */
[C---:B------:R-:W-:Y:S02]  /*1c90*/  ISETP.LT.U32.AND P0, PT, R2.reuse, 0x20, P0 ;  /* 0x000000200200780c */ /* 0x040fe40000701070 */
[----:B------:R-:W-:Y:S02]  /*1ca0*/  ELECT P1, URZ, PT ;  /* 0x00000000003f782f */ /* 0x000fe40003820000 */
[----:B------:R-:W-:Y:S01]  /*1cb0*/  SHF.L.U32 R3, R3, 0x1f, RZ ;  /* 0x0000001f03037819 */ /* 0x000fe200000006ff */
[----:B------:R-:W-:Y:S01]  /*1cc0*/  ULEA UR12, UR29, UR28, 0xd ;  /* 0x0000001c1d0c7291 */ /* 0x000fe2000f8e683f */
[----:B------:R-:W-:Y:S01]  /*1cd0*/  ISETP.LT.U32.AND P1, PT, R2, 0x20, P1 ;  /* 0x000000200200780c */ /* 0x000fe20000f21070 */
[----:B------:R-:W-:-:S02]  /*1ce0*/  UMOV UR15, UR18 ;  /* 0x00000012000f7c82 */ /* 0x000fc40008000000 */
[----:B------:R-:W-:Y:S02]  /*1cf0*/  UIADD3 UR12, UR12, 0x18000, URZ ;  /* 0x000180000c0c7890 */ /* 0x000fe4000fffe03f */
[----:B------:R-:W-:Y:S02]  /*1d00*/  USHF.R.U32.HI UR24, URZ, 0x4, UR16 ;  /* 0x000000043f187899 */ /* 0x000fe40008011610 */
[----:B------:R-:W-:Y:S01]  /*1d10*/  USHF.R.U32.HI UR26, URZ, 0x4, UR12 ;  /* 0x000000043f1a7899 */ /* 0x000fe2000801160c */
[----:B------:R-:W-:Y:S01]  /*1d20*/  VOTEU.ANY UP0, P0 ;  /* 0x00000000003f7886 */ /* 0x000fe20000000100 */
[----:B------:R-:W-:Y:S01]  /*1d30*/  VOTEU.ANY UP2, P0 ;  /* 0x00000000003f7886 */ /* 0x000fe20000040100 */
[----:B------:R-:W-:Y:S01]  /*1d40*/  USGXT.U32 UR24, UR24, 0xe ;  /* 0x0000000e1818789a */ /* 0x000fe20008000000 */
[----:B------:R1:W-:Y:S01]  /*1d50*/  @!P2 SYNCS.ARRIVE.TRANS64 RZ, [UR30+0x1e000], R4 ;  /* 0x01e00004ffffa9a7 */ /* 0x0003e2000800001e */
[----:B------:R3:W-:Y:S06]  /*1d60*/  MEMBAR.ALL.CTA ;  /* 0x0000000000007992 */ /* 0x0007ec0000008000 */
[----:B---3--:R-:W3:Y:S01]  /*1d70*/  FENCE.VIEW.ASYNC.S ;  /* 0x00000000000073c6 */ /* 0x008ee20000000000 */
[----:B------:R-:W-:Y:S01]  /*1d80*/  @UP0 UIADD3 UR17, UR30, 0x1e000, URZ ;  /* 0x0001e0001e110890 */ /* 0x000fe2000fffe03f */
[----:B------:R-:W-:Y:S01]  /*1d90*/  @UP0 UMOV UR20, UR6 ;  /* 0x0000000600140c82 */ /* 0x000fe20008000000 */
[----:B------:R-:W-:Y:S01]  /*1da0*/  @UP0 UMOV UR21, UR7 ;  /* 0x0000000700150c82 */ /* 0x000fe20008000000 */
[----:B---3--:R-:W-:Y:S01]  /*1db0*/  VOTEU.ANY UP1, P1 ;  /* 0x00000000003f7886 */ /* 0x008fe20000820100 */
[----:B------:R-:W-:Y:S01]  /*1dc0*/  VOTEU.ANY UP3, P1 ;  /* 0x00000000003f7886 */ /* 0x000fe20000860100 */
[----:B------:R-:W-:Y:S01]  /*1dd0*/  USGXT.U32 UR26, UR26, 0xe ;  /* 0x0000000e1a1a789a */ /* 0x000fe20008000000 */
[----:B------:R-:W-:-:S02]  /*1de0*/  UMOV UR25, 0x40000040 ;  /* 0x4000004000197882 */ /* 0x000fc40000000000 */
[----:B------:R-:W-:Y:S01]  /*1df0*/  @UP1 UIADD3 UR13, UR30, 0x1e000, URZ ;  /* 0x0001e0001e0d1890 */ /* 0x000fe2000fffe03f */
[----:B------:R-:W-:Y:S01]  /*1e00*/  @UP1 UMOV UR22, UR8 ;  /* 0x0000000800161c82 */ /* 0x000fe20008000000 */
[----:B------:R-:W-:Y:S01]  /*1e10*/  @UP1 UMOV UR23, UR9 ;  /* 0x0000000900171c82 */ /* 0x000fe20008000000 */
[----:B------:R-:W-:Y:S01]  /*1e20*/  UMOV UR27, 0x40000040 ;  /* 0x40000040001b7882 */ /* 0x000fe20000000000 */
[----:B------:R-:W-:Y:S06]  /*1e30*/  BAR.SYNC.DEFER_BLOCKING 0x0 ;  /* 0x0000000000007b1d */ /* 0x000fec0000010000 */
[----:B------:R1:W-:Y:S02]  /*1e40*/  @UP2 UTMALDG.2D [UR16], [UR20] ;  /* 0x00000010140025b4 */ /* 0x0003e40008008000 */
[----:B------:R-:W-:Y:S06]  /*1e50*/  BAR.SYNC.DEFER_BLOCKING 0x0 ;  /* 0x0000000000007b1d */ /* 0x000fec0000010000 */
[----:B------:R1:W-:Y:S02]  /*1e60*/  @UP3 UTMALDG.2D [UR12], [UR22] ;  /* 0x0000000c160035b4 */ /* 0x0003e40008008000 */
[----:B------:R-:W-:Y:S06]  /*1e70*/  BAR.SYNC.DEFER_BLOCKING 0x0 ;  /* 0x0000000000007b1d */ /* 0x000fec0000010000 */
[----:B------:R-:W3:Y:S02]  /*1e80*/  SYNCS.PHASECHK.TRANS64.TRYWAIT P0, [UR30+0x1e000], R3 ;  /* 0x01e00003ff0075a7 */ /* 0x000ee4000800015e */
[----:B-1-3--:R-:W-:Y:S05]  /*1e90*/  @!P0 BRA `(.L_x_48) ;  /* 0x0000000800b08947 */ /* 0x00afea0003800000 */
.L_x_50:
[----:B------:R-:W-:Y:S02]  /*1ea0*/  WARPGROUP.DEPBAR.LE gsb0, 0x0 ;  /* 0x00008000000079c5 */ /* 0x000fe40000010000 */
[----:B------:R-:W-:Y:S01]  /*1eb0*/  WARPGROUP.ARRIVE ;  /* 0x00000000000079c5 */ /* 0x000fe20000000000 */
[----:B------:R-:W-:Y:S01]  /*1ec0*/  UIADD3 UR32, UP0, UR24, 0x2, URZ ;  /* 0x0000000218207890 */ /* 0x000fe2000ff1e03f */
[----:B------:R-:W1:Y:S01]  /*1ed0*/  LDC R3, c[0x0][0x230] ;  /* 0x00008c00ff037b82 */ /* 0x000e620000000800 */
[----:B------:R-:W-:Y:S01]  /*1ee0*/  UIADD3 UR34, UP1, UR26, 0x80, URZ ;  /* 0x000000801a227890 */ /* 0x000fe2000ff3e03f */
[----:B------:R-:W-:Y:S02]  /*1ef0*/  UMOV UR12, URZ ;  /* 0x0000003f000c7c82 */ /* 0x000fe40008000000 */
[----:B------:R-:W-:Y:S01]  /*1f00*/  HGMMA.64x64x16.F32.BF16 R120, gdesc[UR24].tnspB, R120 ;  /* 0x40e00000187879f0 */ /* 0x000fe20008701878 */
[----:B------:R-:W-:Y:S01]  /*1f10*/  UMOV UR13, URZ ;  /* 0x0000003f000d7c82 */ /* 0x000fe20008000000 */
[----:B------:R-:W-:-:S02]  /*1f20*/  UIADD3.X UR33, UR12, 0x40000040, URZ, UP0, !UPT ;  /* 0x400000400c217890 */ /* 0x000fc400087fe43f */
[----:B------:R-:W-:Y:S02]  /*1f30*/  UIADD3.X UR35, UR13, 0x40000040, URZ, UP1, !UPT ;  /* 0x400000400d237890 */ /* 0x000fe40008ffe43f */
[----:B------:R-:W-:Y:S02]  /*1f40*/  UIADD3.64 UR20, UR32, 0x2, URZ ;  /* 0x0000000220147897 */ /* 0x000fe4000fffe03f */
[----:B------:R-:W-:Y:S02]  /*1f50*/  UIADD3.64 UR22, UR34, 0x80, URZ ;  /* 0x0000008022167897 */ /* 0x000fe4000fffe03f */
[----:B------:R-:W-:Y:S02]  /*1f60*/  UIADD3.64 UR36, UR32, 0x4, URZ ;  /* 0x0000000420247897 */ /* 0x000fe4000fffe03f */
[----:B------:R-:W-:Y:S02]  /*1f70*/  UIADD3.64 UR38, UR34, 0x100, URZ ;  /* 0x0000010022267897 */ /* 0x000fe4000fffe03f */
[----:B------:R-:W-:-:S02]  /*1f80*/  UIADD3.64 UR24, UR32, 0x1fe, URZ ;  /* 0x000001fe20187897 */ /* 0x000fc4000fffe03f */
[----:B------:R-:W-:Y:S01]  /*1f90*/  UIADD3.64 UR40, UR32, 0x200, URZ ;  /* 0x0000020020287897 */ /* 0x000fe2000fffe03f */
[----:B------:R-:W-:Y:S01]  /*1fa0*/  UMOV UR42, UR34 ;  /* 0x00000022002a7c82 */ /* 0x000fe20008000000 */
[----:B------:R-:W-:Y:S01]  /*1fb0*/  UMOV UR43, UR35 ;  /* 0x00000023002b7c82 */ /* 0x000fe20008000000 */
[----:B------:R-:W-:Y:S02]  /*1fc0*/  UIADD3 UR18, UR18, 0x40, URZ ;  /* 0x0000004012127890 */ /* 0x000fe4000fffe03f */
[----:B------:R-:W-:-:S04]  /*1fd0*/  UIADD3 UR29, UR29, 0x1, URZ ;  /* 0x000000011d1d7890 */ /* 0x000fc8000fffe03f */
[----:B-1----:R-:W-:Y:S01]  /*1fe0*/  ISETP.LE.AND P0, PT, R3, UR18, PT ;  /* 0x0000001203007c0c */ /* 0x002fe2000bf03270 */
[----:B------:R-:W-:-:S04]  /*1ff0*/  UISETP.NE.U32.AND UP0, UPT, UR29, 0x3, UPT ;  /* 0x000000031d00788c */ /* 0x000fc8000bf05070 */
[----:B------:R-:W-:Y:S02]  /*2000*/  USEL UR12, URZ, 0x1, UP0 ;  /* 0x000000013f0c7887 */ /* 0x000fe40008000000 */
[----:B------:R-:W-:Y:S02]  /*2010*/  USEL UR29, UR29, URZ, UP0 ;  /* 0x0000003f1d1d7287 */ /* 0x000fe40008000000 */
[----:B------:R-:W-:Y:S01]  /*2020*/  ULOP3.LUT UR31, UR31, UR12, URZ, 0x3c, !UPT ;  /* 0x0000000c1f1f7292 */ /* 0x000fe2000f8e3c3f */
[----:B------:R-:W-:Y:S04]  /*2030*/  HGMMA.64x64x16.F32.BF16 R120, gdesc[UR32].tnspB, R120 ;  /* 0x40e00000207879f0 */ /* 0x000fe80008701878 */
[----:B------:R-:W-:Y:S01]  /*2040*/  HGMMA.64x64x16.F32.BF16 R120, gdesc[UR20].tnspB, R120 ;  /* 0x40e00000147879f0 */ /* 0x000fe20008701878 */
[----:B------:R-:W-:-:S03]  /*2050*/  UIADD3.64 UR20, UR32, 0x202, URZ ;  /* 0x0000020220147897 */ /* 0x000fc6000fffe03f */
[----:B------:R-:W-:Y:S01]  /*2060*/  HGMMA.64x64x16.F32.BF16 R120, gdesc[UR36].tnspB, R120 ;  /* 0x40e00000247879f0 */ /* 0x000fe20008701878 */
[----:B------:R-:W-:-:S03]  /*2070*/  UIADD3.64 UR36, UR32, 0x204, URZ ;  /* 0x0000020420247897 */ /* 0x000fc6000fffe03f */
[----:B------:R-:W-:Y:S01]  /*2080*/  HGMMA.64x64x16.F32.BF16 R88, gdesc[UR24].tnspB, R88 ;  /* 0x40e00000185879f0 */ /* 0x000fe20008701858 */
[----:B------:R-:W-:-:S03]  /*2090*/  UIADD3.64 UR24, UR32, 0x3fe, URZ ;  /* 0x000003fe20187897 */ /* 0x000fc6000fffe03f */
[----:B------:R-:W-:Y:S01]  /*20a0*/  HGMMA.64x64x16.F32.BF16 R88, gdesc[UR40].tnspB, R88 ;  /* 0x40e00000285879f0 */ /* 0x000fe20008701858 */
[----:B------:R-:W-:Y:S01]  /*20b0*/  UIADD3.64 UR40, UR32, 0x400, URZ ;  /* 0x0000040020287897 */ /* 0x000fe2000fffe03f */
[----:B------:R-:W-:Y:S01]  /*20c0*/  UMOV UR42, UR34 ;  /* 0x00000022002a7c82 */ /* 0x000fe20008000000 */
[----:B------:R-:W-:Y:S01]  /*20d0*/  UMOV UR43, UR35 ;  /* 0x00000023002b7c82 */ /* 0x000fe20008000000 */
[----:B------:R-:W-:Y:S01]  /*20e0*/  HGMMA.64x64x16.F32.BF16 R88, gdesc[UR20].tnspB, R88 ;  /* 0x40e00000145879f0 */ /* 0x000fe20008701858 */
[----:B------:R-:W-:-:S03]  /*20f0*/  UIADD3.64 UR20, UR32, 0x402, URZ ;  /* 0x0000040220147897 */ /* 0x000fc6000fffe03f */
[----:B------:R-:W-:Y:S01]  /*2100*/  HGMMA.64x64x16.F32.BF16 R88, gdesc[UR36].tnspB, R88 ;  /* 0x40e00000245879f0 */ /* 0x000fe20008701858 */
[----:B------:R-:W-:-:S03]  /*2110*/  UIADD3.64 UR36, UR32, 0x404, URZ ;  /* 0x0000040420247897 */ /* 0x000fc6000fffe03f */
[----:B------:R-:W-:Y:S01]  /*2120*/  HGMMA.64x64x16.F32.BF16 R56, gdesc[UR24].tnspB, R56 ;  /* 0x40e00000183879f0 */ /* 0x000fe20008701838 */
[----:B------:R-:W-:-:S03]  /*2130*/  UIADD3.64 UR24, UR32, 0x5fe, URZ ;  /* 0x000005fe20187897 */ /* 0x000fc6000fffe03f */
[----:B------:R-:W-:Y:S04]  /*2140*/  HGMMA.64x64x16.F32.BF16 R56, gdesc[UR40].tnspB, R56 ;  /* 0x40e00000283879f0 */ /* 0x000fe80008701838 */
[----:B------:R-:W-:Y:S01]  /*2150*/  HGMMA.64x64x16.F32.BF16 R56, gdesc[UR20].tnspB, R56 ;  /* 0x40e00000143879f0 */ /* 0x000fe20008701838 */
[----:B------:R-:W-:-:S03]  /*2160*/  UIADD3.64 UR20, UR32, 0x602, URZ ;  /* 0x0000060220147897 */ /* 0x000fc6000fffe03f */
[----:B------:R-:W-:Y:S01]  /*2170*/  HGMMA.64x64x16.F32.BF16 R56, gdesc[UR36].tnspB, R56 ;  /* 0x40e00000243879f0 */ /* 0x000fe20008701838 */
[----:B------:R-:W-:-:S03]  /*2180*/  UIADD3.64 UR36, UR32, 0x604, URZ ;  /* 0x0000060420247897 */ /* 0x000fc6000fffe03f */
[----:B------:R-:W-:Y:S01]  /*2190*/  HGMMA.64x64x16.F32.BF16 R24, gdesc[UR24].tnspB, R24 ;  /* 0x40e00000181879f0 */ /* 0x000fe20008701818 */
[----:B------:R-:W-:Y:S01]  /*21a0*/  UIADD3.64 UR24, UR32, 0x600, URZ ;  /* 0x0000060020187897 */ /* 0x000fe2000fffe03f */
[----:B------:R-:W-:Y:S01]  /*21b0*/  UMOV UR26, UR34 ;  /* 0x00000022001a7c82 */ /* 0x000fe20008000000 */
[----:B------:R-:W-:-:S07]  /*21c0*/  UMOV UR27, UR35 ;  /* 0x00000023001b7c82 */ /* 0x000fce0008000000 */
[----:B------:R-:W-:Y:S04]  /*21d0*/  HGMMA.64x64x16.F32.BF16 R24, gdesc[UR24].tnspB, R24 ;  /* 0x40e00000181879f0 */ /* 0x000fe80008701818 */
[----:B------:R-:W-:Y:S04]  /*21e0*/  HGMMA.64x64x16.F32.BF16 R24, gdesc[UR20].tnspB, R24 ;  /* 0x40e00000141879f0 */ /* 0x000fe80008701818 */
[----:B------:R-:W-:Y:S01]  /*21f0*/  HGMMA.64x64x16.F32.BF16 R24, gdesc[UR36].tnspB, R24, gsb0 ;  /* 0x40e00000241879f0 */ /* 0x000fe20008001818 */
[----:B------:R-:W-:Y:S05]  /*2200*/  @!P0 BRA `(.L_x_49) ;  /* 0xfffffff800888947 */ /* 0x000fea000383ffff */
.L_x_47:
[----:B------:R-:W-:Y:S02]  /*2210*/  WARPGROUP.DEPBAR.LE gsb0, 0x0 ;  /* 0x00008000000079c5 */ /* 0x000fe40000010000 */
[----:B----4-:R-:W-:Y:S01]  /*2220*/  BAR.SYNC.DEFER_BLOCKING 0x0 ;  /* 0x0000000000007b1d */ /* 0x010fe20000010000 */
[C---:B-1----:R-:W-:Y:S01]  /*2230*/  IMAD.SHL.U32 R3, R0.reuse, 0x80, RZ ;  /* 0x0000008000037824 */ /* 0x042fe200078e00ff */
[----:B------:R-:W-:Y:S01]  /*2240*/  ELECT P0, URZ, PT ;  /* 0x00000000003f782f */ /* 0x000fe20003800000 */
[----:B------:R-:W-:Y:S01]  /*2250*/  IMAD.SHL.U32 R4, R0, 0x10, RZ ;  /* 0x0000001000047824 */ /* 0x000fe200078e00ff */
[----:B------:R-:W-:Y:S02]  /*2260*/  F2FP.BF16.F32.PACK_AB R120, R121, R120 ;  /* 0x000000787978723e */ /* 0x000fe400000010ff */
[----:B------:R-:W-:Y:S01]  /*2270*/  LOP3.LUT R3, R3, 0x780, RZ, 0xc0, !PT ;  /* 0x0000078003037812 */ /* 0x000fe200078ec0ff */
[----:B------:R-:W-:Y:S01]  /*2280*/  UMOV UR29, UR14 ;  /* 0x0000000e001d7c82 */ /* 0x000fe20008000000 */
[----:B------:R-:W-:Y:S01]  /*2290*/  F2FP.BF16.F32.PACK_AB R121, R123, R122 ;  /* 0x0000007a7b79723e */ /* 0x000fe200000010ff */
[----:B------:R-:W-:Y:S01]  /*22a0*/  UMOV UR30, UR19 ;  /* 0x00000013001e7c82 */ /* 0x000fe20008000000 */
[----:B------:R-:W-:-:S02]  /*22b0*/  LOP3.LUT R3, R3, 0x70, R4, 0xf8, !PT ;  /* 0x0000007003037812 */ /* 0x000fc400078ef804 */
[----:B------:R-:W-:Y:S02]  /*22c0*/  F2FP.BF16.F32.PACK_AB R88, R89, R88 ;  /* 0x000000585958723e */ /* 0x000fe400000010ff */
[----:B------:R-:W-:Y:S01]  /*22d0*/  LOP3.LUT R3, R3, 0x10, R0, 0x78, !PT ;  /* 0x0000001003037812 */ /* 0x000fe200078e7800 */
[----:B------:R-:W-:Y:S01]  /*22e0*/  IMAD.SHL.U32 R0, R0, 0x40, RZ ;  /* 0x0000004000007824 */ /* 0x000fe200078e00ff */
[----:B------:R-:W-:Y:S02]  /*22f0*/  ISETP.LT.U32.AND P0, PT, R2, 0x20, P0 ;  /* 0x000000200200780c */ /* 0x000fe40000701070 */
[----:B------:R-:W-:Y:S02]  /*2300*/  F2FP.BF16.F32.PACK_AB R122, R125, R124 ;  /* 0x0000007c7d7a723e */ /* 0x000fe400000010ff */
[----:B------:R-:W-:Y:S02]  /*2310*/  LOP3.LUT R0, R3, 0x1800, R0, 0xf8, !PT ;  /* 0x0000180003007812 */ /* 0x000fe400078ef800 */
[----:B------:R-:W-:Y:S01]  /*2320*/  F2FP.BF16.F32.PACK_AB R123, R127, R126 ;  /* 0x0000007e7f7b723e */ /* 0x000fe200000010ff */
[----:B------:R-:W1:Y:S02]  /*2330*/  @!P2 SYNCS.CCTL.IV [UR28+0x1e000] ;  /* 0x01e00000ff00a9b1 */ /* 0x000e64000800001c */
[----:B-1----:R-:W-:Y:S01]  /*2340*/  BAR.SYNC.DEFER_BLOCKING 0x0 ;  /* 0x0000000000007b1d */ /* 0x002fe20000010000 */
[C---:B------:R-:W-:Y:S01]  /*2350*/  LOP3.LUT R3, R0.reuse, 0x20, RZ, 0x3c, !PT ;  /* 0x0000002000037812 */ /* 0x040fe200078e3cff */
[----:B------:R-:W-:Y:S01]  /*2360*/  VIADD R2, R0, UR28 ;  /* 0x0000001c00027c36 */ /* 0x000fe20008000000 */
[----:B------:R-:W-:-:S02]  /*2370*/  F2FP.BF16.F32.PACK_AB R89, R91, R90 ;  /* 0x0000005a5b59723e */ /* 0x000fc400000010ff */
[----:B------:R-:W-:Y:S01]  /*2380*/  F2FP.BF16.F32.PACK_AB R56, R57, R56 ;  /* 0x000000383938723e */ /* 0x000fe200000010ff */
[----:B------:R-:W-:Y:S01]  /*2390*/  VIADD R3, R3, UR28 ;  /* 0x0000001c03037c36 */ /* 0x000fe20008000000 */
[----:B------:R-:W-:Y:S01]  /*23a0*/  F2FP.BF16.F32.PACK_AB R90, R93, R92 ;  /* 0x0000005c5d5a723e */ /* 0x000fe200000010ff */
[----:B------:R-:W-:Y:S01]  /*23b0*/  VOTEU.ANY UP0, P0 ;  /* 0x00000000003f7886 */ /* 0x000fe20000000100 */
[----:B------:R-:W-:Y:S01]  /*23c0*/  F2FP.BF16.F32.PACK_AB R91, R95, R94 ;  /* 0x0000005e5f5b723e */ /* 0x000fe200000010ff */
[----:B------:R-:W-:Y:S01]  /*23d0*/  VOTEU.ANY UP1, P0 ;  /* 0x00000000003f7886 */ /* 0x000fe20000020100 */
[----:B------:R-:W-:Y:S02]  /*23e0*/  F2FP.BF16.F32.PACK_AB R57, R59, R58 ;  /* 0x0000003a3b39723e */ /* 0x000fe400000010ff */
[----:B------:R-:W-:Y:S01]  /*23f0*/  F2FP.BF16.F32.PACK_AB R24, R25, R24 ;  /* 0x000000181918723e */ /* 0x000fe200000010ff */
[----:B---3--:R-:W-:Y:S01]  /*2400*/  @UP0 UMOV UR12, UR10 ;  /* 0x0000000a000c0c82 */ /* 0x008fe20008000000 */
[----:B------:R-:W-:Y:S01]  /*2410*/  F2FP.BF16.F32.PACK_AB R128, R129, R128 ;  /* 0x000000808180723e */ /* 0x000fe200000010ff */
[----:B------:R-:W-:Y:S01]  /*2420*/  @UP0 UMOV UR13, UR11 ;  /* 0x0000000b000d0c82 */ /* 0x000fe20008000000 */
[----:B------:R-:W-:-:S02]  /*2430*/  F2FP.BF16.F32.PACK_AB R58, R61, R60 ;  /* 0x0000003c3d3a723e */ /* 0x000fc400000010ff */
[----:B------:R-:W-:Y:S02]  /*2440*/  F2FP.BF16.F32.PACK_AB R59, R63, R62 ;  /* 0x0000003e3f3b723e */ /* 0x000fe400000010ff */
[----:B------:R-:W-:Y:S02]  /*2450*/  F2FP.BF16.F32.PACK_AB R25, R27, R26 ;  /* 0x0000001a1b19723e */ /* 0x000fe400000010ff */
[----:B------:R-:W-:Y:S01]  /*2460*/  F2FP.BF16.F32.PACK_AB R129, R131, R130 ;  /* 0x000000828381723e */ /* 0x000fe200000010ff */
[----:B------:R-:W1:Y:S02]  /*2470*/  @!P2 SYNCS.CCTL.IV [UR28+0x1e008] ;  /* 0x01e00800ff00a9b1 */ /* 0x000e64000800001c */
[----:B-1----:R-:W-:Y:S01]  /*2480*/  BAR.SYNC.DEFER_BLOCKING 0x0 ;  /* 0x0000000000007b1d */ /* 0x002fe20000010000 */
[----:B------:R-:W-:Y:S02]  /*2490*/  F2FP.BF16.F32.PACK_AB R96, R97, R96 ;  /* 0x000000606160723e */ /* 0x000fe400000010ff */
[----:B------:R-:W-:-:S02]  /*24a0*/  F2FP.BF16.F32.PACK_AB R26, R29, R28 ;  /* 0x0000001c1d1a723e */ /* 0x000fc400000010ff */
[----:B------:R-:W-:Y:S02]  /*24b0*/  F2FP.BF16.F32.PACK_AB R27, R31, R30 ;  /* 0x0000001e1f1b723e */ /* 0x000fe400000010ff */
[----:B------:R-:W-:Y:S02]  /*24c0*/  LOP3.LUT R4, R0, 0x40, RZ, 0x3c, !PT ;  /* 0x0000004000047812 */ /* 0x000fe400078e3cff */
[----:B------:R-:W-:Y:S02]  /*24d0*/  F2FP.BF16.F32.PACK_AB R130, R133, R132 ;  /* 0x000000848582723e */ /* 0x000fe400000010ff */
[----:B------:R-:W-:Y:S01]  /*24e0*/  F2FP.BF16.F32.PACK_AB R131, R135, R134 ;  /* 0x000000868783723e */ /* 0x000fe200000010ff */
[----:B------:R-:W-:Y:S01]  /*24f0*/  VIADD R4, R4, UR28 ;  /* 0x0000001c04047c36 */ /* 0x000fe20008000000 */
[----:B------:R-:W-:Y:S02]  /*2500*/  F2FP.BF16.F32.PACK_AB R97, R99, R98 ;  /* 0x000000626361723e */ /* 0x000fe400000010ff */
[----:B------:R-:W-:-:S02]  /*2510*/  F2FP.BF16.F32.PACK_AB R64, R65, R64 ;  /* 0x000000404140723e */ /* 0x000fc400000010ff */
[----:B------:R-:W-:Y:S02]  /*2520*/  F2FP.BF16.F32.PACK_AB R98, R101, R100 ;  /* 0x000000646562723e */ /* 0x000fe400000010ff */
[----:B------:R-:W-:Y:S02]  /*2530*/  F2FP.BF16.F32.PACK_AB R99, R103, R102 ;  /* 0x000000666763723e */ /* 0x000fe400000010ff */
[----:B------:R-:W-:Y:S02]  /*2540*/  F2FP.BF16.F32.PACK_AB R65, R67, R66 ;  /* 0x000000424341723e */ /* 0x000fe400000010ff */
[----:B------:R-:W-:Y:S01]  /*2550*/  F2FP.BF16.F32.PACK_AB R32, R33, R32 ;  /* 0x000000202120723e */ /* 0x000fe200000010ff */
[----:B------:R-:W1:Y:S02]  /*2560*/  @!P2 SYNCS.CCTL.IV [UR28+0x1e010] ;  /* 0x01e01000ff00a9b1 */ /* 0x000e64000800001c */
[----:B-1----:R-:W-:Y:S01]  /*2570*/  STSM.16.M88.4 [R2], R120 ;  /* 0x0000007802007844 */ /* 0x002fe20000000200 */
[----:B------:R-:W-:-:S02]  /*2580*/  F2FP.BF16.F32.PACK_AB R136, R137, R136 ;  /* 0x000000888988723e */ /* 0x000fc400000010ff */
[----:B------:R-:W-:Y:S01]  /*2590*/  F2FP.BF16.F32.PACK_AB R66, R69, R68 ;  /* 0x000000444542723e */ /* 0x000fe200000010ff */
[----:B------:R-:W-:Y:S01]  /*25a0*/  STSM.16.M88.4 [R2+0x2000], R88 ;  /* 0x0020005802007844 */ /* 0x000fe20000000200 */
[----:B------:R-:W-:Y:S02]  /*25b0*/  F2FP.BF16.F32.PACK_AB R67, R71, R70 ;  /* 0x000000464743723e */ /* 0x000fe400000010ff */
[----:B------:R-:W-:Y:S01]  /*25c0*/  F2FP.BF16.F32.PACK_AB R33, R35, R34 ;  /* 0x000000222321723e */ /* 0x000fe200000010ff */
[----:B------:R-:W-:Y:S01]  /*25d0*/  STSM.16.M88.4 [R2+0x4000], R56 ;  /* 0x0040003802007844 */ /* 0x000fe20000000200 */
[----:B------:R-:W-:Y:S02]  /*25e0*/  F2FP.BF16.F32.PACK_AB R137, R139, R138 ;  /* 0x0000008a8b89723e */ /* 0x000fe400000010ff */
[----:B------:R-:W-:Y:S01]  /*25f0*/  F2FP.BF16.F32.PACK_AB R104, R105, R104 ;  /* 0x000000686968723e */ /* 0x000fe200000010ff */
[----:B------:R-:W-:Y:S01]  /*2600*/  STSM.16.M88.4 [R2+0x6000], R24 ;  /* 0x0060001802007844 */ /* 0x000fe20000000200 */
[----:B------:R-:W-:-:S02]  /*2610*/  F2FP.BF16.F32.PACK_AB R34, R37, R36 ;  /* 0x000000242522723e */ /* 0x000fc400000010ff */
[----:B------:R-:W-:Y:S01]  /*2620*/  F2FP.BF16.F32.PACK_AB R35, R39, R38 ;  /* 0x000000262723723e */ /* 0x000fe200000010ff */
[----:B------:R-:W-:Y:S01]  /*2630*/  STSM.16.M88.4 [R3], R128 ;  /* 0x0000008003007844 */ /* 0x000fe20000000200 */
[----:B------:R-:W-:Y:S02]  /*2640*/  LOP3.LUT R0, R0, 0x60, RZ, 0x3c, !PT ;  /* 0x0000006000007812 */ /* 0x000fe400078e3cff */
[----:B------:R-:W-:Y:S01]  /*2650*/  F2FP.BF16.F32.PACK_AB R138, R141, R140 ;  /* 0x0000008c8d8a723e */ /* 0x000fe200000010ff */
[----:B------:R-:W-:Y:S01]  /*2660*/  STSM.16.M88.4 [R3+0x2000], R96 ;  /* 0x0020006003007844 */ /* 0x000fe20000000200 */
[----:B------:R-:W-:Y:S01]  /*2670*/  F2FP.BF16.F32.PACK_AB R139, R143, R142 ;  /* 0x0000008e8f8b723e */ /* 0x000fe200000010ff */
[----:B------:R-:W-:Y:S01]  /*2680*/  VIADD R0, R0, UR28 ;  /* 0x0000001c00007c36 */ /* 0x000fe20008000000 */
[----:B------:R-:W-:Y:S01]  /*2690*/  F2FP.BF16.F32.PACK_AB R105, R107, R106 ;  /* 0x0000006a6b69723e */ /* 0x000fe200000010ff */
[----:B------:R-:W-:Y:S01]  /*26a0*/  STSM.16.M88.4 [R3+0x4000], R64 ;  /* 0x0040004003007844 */ /* 0x000fe20000000200 */
[----:B------:R-:W-:-:S02]  /*26b0*/  F2FP.BF16.F32.PACK_AB R72, R73, R72 ;  /* 0x000000484948723e */ /* 0x000fc400000010ff */
[----:B------:R-:W-:Y:S01]  /*26c0*/  F2FP.BF16.F32.PACK_AB R106, R109, R108 ;  /* 0x0000006c6d6a723e */ /* 0x000fe200000010ff */
[----:B------:R-:W-:Y:S01]  /*26d0*/  STSM.16.M88.4 [R3+0x6000], R32 ;  /* 0x0060002003007844 */ /* 0x000fe20000000200 */
[----:B------:R-:W-:Y:S02]  /*26e0*/  F2FP.BF16.F32.PACK_AB R107, R111, R110 ;  /* 0x0000006e6f6b723e */ /* 0x000fe400000010ff */
[----:B------:R-:W-:Y:S01]  /*26f0*/  F2FP.BF16.F32.PACK_AB R73, R75, R74 ;  /* 0x0000004a4b49723e */ /* 0x000fe200000010ff */
[----:B------:R-:W-:Y:S01]  /*2700*/  STSM.16.M88.4 [R4], R136 ;  /* 0x0000008804007844 */ /* 0x000fe20000000200 */
[----:B------:R-:W-:Y:S02]  /*2710*/  F2FP.BF16.F32.PACK_AB R40, R41, R40 ;  /* 0x000000282928723e */ /* 0x000fe400000010ff */
[----:B------:R-:W-:Y:S01]  /*2720*/  F2FP.BF16.F32.PACK_AB R144, R145, R144 ;  /* 0x000000909190723e */ /* 0x000fe200000010ff */
[----:B------:R-:W-:Y:S01]  /*2730*/  STSM.16.M88.4 [R4+0x2000], R104 ;  /* 0x0020006804007844 */ /* 0x000fe20000000200 */
[----:B------:R-:W-:-:S02]  /*2740*/  F2FP.BF16.F32.PACK_AB R74, R77, R76 ;  /* 0x0000004c4d4a723e */ /* 0x000fc400000010ff */
[----:B------:R-:W-:Y:S02]  /*2750*/  F2FP.BF16.F32.PACK_AB R75, R79, R78 ;  /* 0x0000004e4f4b723e */ /* 0x000fe400000010ff */
[----:B------:R-:W-:Y:S02]  /*2760*/  F2FP.BF16.F32.PACK_AB R41, R43, R42 ;  /* 0x0000002a2b29723e */ /* 0x000fe400000010ff */
[----:B------:R-:W-:Y:S01]  /*2770*/  F2FP.BF16.F32.PACK_AB R145, R147, R146 ;  /* 0x000000929391723e */ /* 0x000fe200000010ff */
[----:B------:R-:W-:Y:S01]  /*2780*/  STSM.16.M88.4 [R4+0x4000], R72 ;  /* 0x0040004804007844 */ /* 0x000fe20000000200 */
[----:B------:R-:W-:Y:S02]  /*2790*/  F2FP.BF16.F32.PACK_AB R112, R113, R112 ;  /* 0x000000707170723e */ /* 0x000fe400000010ff */
[----:B------:R-:W-:Y:S02]  /*27a0*/  F2FP.BF16.F32.PACK_AB R42, R45, R44 ;  /* 0x0000002c2d2a723e */ /* 0x000fe400000010ff */
[----:B------:R-:W-:-:S02]  /*27b0*/  F2FP.BF16.F32.PACK_AB R43, R47, R46 ;  /* 0x0000002e2f2b723e */ /* 0x000fc400000010ff */
[----:B------:R-:W-:Y:S02]  /*27c0*/  F2FP.BF16.F32.PACK_AB R146, R149, R148 ;  /* 0x000000949592723e */ /* 0x000fe400000010ff */
[----:B------:R-:W-:Y:S01]  /*27d0*/  F2FP.BF16.F32.PACK_AB R147, R151, R150 ;  /* 0x000000969793723e */ /* 0x000fe200000010ff */
[----:B------:R-:W-:Y:S01]  /*27e0*/  STSM.16.M88.4 [R4+0x6000], R40 ;  /* 0x0060002804007844 */ /* 0x000fe20000000200 */
[----:B------:R-:W-:Y:S02]  /*27f0*/  F2FP.BF16.F32.PACK_AB R113, R115, R114 ;  /* 0x000000727371723e */ /* 0x000fe400000010ff */
[----:B------:R-:W-:Y:S01]  /*2800*/  F2FP.BF16.F32.PACK_AB R80, R81, R80 ;  /* 0x000000505150723e */ /* 0x000fe200000010ff */
[----:B------:R-:W-:Y:S01]  /*2810*/  STSM.16.M88.4 [R0], R144 ;  /* 0x0000009000007844 */ /* 0x000fe20000000200 */
[----:B------:R-:W-:Y:S02]  /*2820*/  F2FP.BF16.F32.PACK_AB R114, R117, R116 ;  /* 0x000000747572723e */ /* 0x000fe400000010ff */
[----:B------:R-:W-:-:S02]  /*2830*/  F2FP.BF16.F32.PACK_AB R115, R119, R118 ;  /* 0x000000767773723e */ /* 0x000fc400000010ff */
[----:B------:R-:W-:Y:S02]  /*2840*/  F2FP.BF16.F32.PACK_AB R81, R83, R82 ;  /* 0x000000525351723e */ /* 0x000fe400000010ff */
[----:B------:R-:W-:Y:S01]  /*2850*/  F2FP.BF16.F32.PACK_AB R48, R49, R48 ;  /* 0x000000303130723e */ /* 0x000fe200000010ff */
[----:B------:R-:W-:Y:S01]  /*2860*/  STSM.16.M88.4 [R0+0x2000], R112 ;  /* 0x0020007000007844 */ /* 0x000fe20000000200 */
[----:B------:R-:W-:Y:S02]  /*2870*/  F2FP.BF16.F32.PACK_AB R82, R85, R84 ;  /* 0x000000545552723e */ /* 0x000fe400000010ff */
[----:B------:R-:W-:Y:S02]  /*2880*/  F2FP.BF16.F32.PACK_AB R83, R87, R86 ;  /* 0x000000565753723e */ /* 0x000fe400000010ff */
[----:B------:R-:W-:Y:S02]  /*2890*/  F2FP.BF16.F32.PACK_AB R49, R51, R50 ;  /* 0x000000323331723e */ /* 0x000fe400000010ff */
[----:B------:R-:W-:Y:S01]  /*28a0*/  F2FP.BF16.F32.PACK_AB R50, R53, R52 ;  /* 0x000000343532723e */ /* 0x000fe200000010ff */
[----:B------:R-:W-:Y:S01]  /*28b0*/  STSM.16.M88.4 [R0+0x4000], R80 ;  /* 0x0040005000007844 */ /* 0x000fe20000000200 */
[----:B------:R-:W-:-:S05]  /*28c0*/  F2FP.BF16.F32.PACK_AB R51, R55, R54 ;  /* 0x000000363733723e */ /* 0x000fca00000010ff */
[----:B------:R-:W-:Y:S01]  /*28d0*/  STSM.16.M88.4 [R0+0x6000], R48 ;  /* 0x0060003000007844 */ /* 0x000fe20000000200 */
[----:B------:R1:W-:Y:S06]  /*28e0*/  MEMBAR.ALL.CTA ;  /* 0x0000000000007992 */ /* 0x0003ec0000008000 */
[----:B-1----:R-:W1:Y:S02]  /*28f0*/  FENCE.VIEW.ASYNC.S ;  /* 0x00000000000073c6 */ /* 0x002e640000000000 */
[----:B-1----:R-:W-:Y:S06]  /*2900*/  BAR.SYNC.DEFER_BLOCKING 0x0 ;  /* 0x0000000000007b1d */ /* 0x002fec0000010000 */
[----:B------:R1:W-:Y:S01]  /*2910*/  @UP1 UTMASTG.2D [UR28], [UR12] ;  /* 0x0000001c0c0013b5 */ /* 0x0003e20008008000 */
[----:B------:R0:W-:Y:S01]  /*2920*/  UTMACMDFLUSH ;  /* 0x00000000000079b7 */ /* 0x0001e20000000000 */
[----:B------:R-:W-:-:S04]  /*2930*/  DEPBAR.LE SB0, 0x0 ;  /* 0x000080000000791a */ /* 0x000fc80000000000 */
[----:B------:R-:W-:Y:S06]  /*2940*/  BAR.SYNC.DEFER_BLOCKING 0x0 ;  /* 0x0000000000007b1d */ /* 0x000fec0000010000 */
[----:B-1----:R-:W-:Y:S05]  /*2950*/  EXIT ;  /* 0x000000000000794d */ /* 0x002fea0003800000 */
.L_x_48:
[----:B------:R-:W1:Y:S02]  /*2960*/  SYNCS.PHASECHK.TRANS64.TRYWAIT P0, [UR30+0x1e000], R3 ;  /* 0x01e00003ff0075a7 */ /* 0x000e64000800015e */
[----:B-1----:R-:W-:Y:S05]  /*2970*/  @!P0 BRA `(.L_x_48) ;  /* 0xfffffffc00f88947 */ /* 0x002fea000383ffff */
[----:B------:R-:W-:Y:S05]  /*2980*/  BRA `(.L_x_50) ;  /* 0xfffffff400447947 */ /* 0x000fea000383ffff */
.L_x_51:
[----:B------:R-:W-:-:S00]  /*2990*/  BRA `(.L_x_51) ;  /* 0xfffffffc00fc7947 */ /* 0x000fc0000383ffff */
[----:B------:R-:W-:-:S00]  /*29a0*/  NOP ;  /* 0x0000000000007918 */ /* 0x000fc00000000000 */
        /* <DEDUP_REMOVED lines=13> */
.L_x_52:


//--------------------- .nv.shared.gluon_wgmma    --------------------------
	.section	.nv.shared.gluon_wgmma,"aw",@nobits
	.sectionflags	@""
	.align	16
	.zero		1024


//--------------------- .nv.shared.reserved.0     --------------------------
	.section	.nv.shared.reserved.0,"aw",@nobits
	.weak		__nv_reservedSMEM_offset_0_alias
	.size		__nv_reservedSMEM_offset_0_alias, 0, 0
	.other		__nv_reservedSMEM_offset_0_alias,@"STO_CUDA_RESERVED_SHARED STV_DEFAULT"
__nv_reservedSMEM_offset_0_alias:
	.zero		0


//--------------------- .nv.constant0.gluon_wgmma --------------------------
	.section	.nv.constant0.gluon_wgmma,"a",@progbits
	.sectionflags	@""
	.align	4
.nv.constant0.gluon_wgmma:
	.zero		608


//--------------------- SYMBOLS --------------------------

	.type		.nv.reservedSmem.offset0,@object
	.size		.nv.reservedSmem.offset0,0x4
